def attn_fwd(
    Q,
    K,
    V,
    Out,
    Lse,
    sm_scale,
    stride_qz,
    stride_qh,
    stride_qm,
    stride_qk,
    stride_kz,
    stride_kh,
    stride_kn,
    stride_kk,
    stride_vz,
    stride_vh,
    stride_vn,
    stride_vk,
    stride_oz,
    stride_oh,
    stride_om,
    stride_ok,
    seqlen_q,
    seqlen_k,
    BLOCK_M: tl.constexpr,
    BLOCK_N: tl.constexpr,
    HEAD_DIM: tl.constexpr,
    CAUSAL: tl.constexpr,
):
    start_m = tl.program_id(0)
    off_hz = tl.program_id(1)
    q_off = off_hz * stride_qh
    k_off = off_hz * stride_kh
    v_off = off_hz * stride_vh
    offs_m = start_m * BLOCK_M + tl.arange(0, BLOCK_M)
    offs_d = tl.arange(0, HEAD_DIM)
    offs_n = tl.arange(0, BLOCK_N)
    q_ptrs = Q + q_off + offs_m[:, None] * stride_qm + offs_d[None, :] * stride_qk
    k_ptrs = K + k_off + offs_d[:, None] * stride_kk + offs_n[None, :] * stride_kn
    v_ptrs = V + v_off + offs_n[:, None] * stride_vn + offs_d[None, :] * stride_vk
    m_i = tl.full([BLOCK_M], float("-inf"), dtype=tl.float32)
    l_i = tl.zeros([BLOCK_M], dtype=tl.float32) + 1.0
    acc = tl.zeros([BLOCK_M, HEAD_DIM], dtype=tl.float32)
    q = tl.load(q_ptrs)
    acc, l_i, m_i = _attn_fwd_inner(
        acc,
        l_i,
        m_i,
        q,
        k_ptrs,
        v_ptrs,
        sm_scale,
        stride_kn,
        stride_vn,
        start_m,
        seqlen_k,
        BLOCK_M,
        BLOCK_N,
        HEAD_DIM,
        CAUSAL,
    )
    acc = acc / l_i[:, None]
    lse = m_i + tl.math.log2(l_i) / 1.4426950408889634
    o_ptrs = (
        Out
        + off_hz * stride_oh
        + offs_m[:, None] * stride_om
        + offs_d[None, :] * stride_ok
    )
    tl.store(o_ptrs, acc.to(Out.dtype.element_ty))
    tl.store(Lse + off_hz * seqlen_q + offs_m, lse)

# config = {"BLOCK_M": 256, "BLOCK_N": 64, "HEAD_DIM": 128, "arch": "sm_90", "causal": true, "dtype": "fp16", "num_stages": 2, "num_warps": 8}
# arch = sm_90


// ===== COMPILED SASS (sm_90a) =====

	.target	sm_90a

	.elftype	@"ET_EXEC"


//--------------------- .note.nv.tkinfo           --------------------------
	.section	.note.nv.tkinfo,"",@"SHT_NOTE"
	.sectionflags	@"SHF_NOTE_NV_TKINFO"
	.tkinfo
        /*0018*/ 	.word	0x00000002
        /*0030*/ 	.string	""
        /*0030*/ 	.string	"ptxas"
        /*0030*/ 	.string	"Cuda compilation tools, release 13.0, V13.0.88"
        /*0030*/ 	.string	"Build cuda_13.0.r13.0/compiler.36424714_0"
        /*0030*/ 	.string	"-v  -suppress-debug-info  -lineinfo  -arch sm_90a "



//--------------------- .note.nv.cuinfo           --------------------------
	.section	.note.nv.cuinfo,"",@"SHT_NOTE"
	.sectionflags	@"SHF_NOTE_NV_CUINFO"
        /*0018*/ 	.short	0x0002
        /*001a*/ 	.short	0x005a
        /*001c*/ 	.short	0x0082
	.zero		2


//--------------------- .nv.info                  --------------------------
	.section	.nv.info,"",@"SHT_CUDA_INFO"
	.align	4


	//----- nvinfo : EIATTR_REGCOUNT
	.align		4
        /*0000*/ 	.byte	0x04, 0x2f
        /*0002*/ 	.short	(.L_2 - .L_1)
	.align		4
.L_1:
        /*0004*/ 	.word	index@(attn_fwd)
        /*0008*/ 	.word	0x000000ff


	//----- nvinfo : EIATTR_FRAME_SIZE
	.align		4
.L_2:
        /*000c*/ 	.byte	0x04, 0x11
        /*000e*/ 	.short	(.L_4 - .L_3)
	.align		4
.L_3:
        /*0010*/ 	.word	index@(attn_fwd)
        /*0014*/ 	.word	0x00000248


	//----- nvinfo : EIATTR_MIN_STACK_SIZE
	.align		4
.L_4:
        /*0018*/ 	.byte	0x04, 0x12
        /*001a*/ 	.short	(.L_6 - .L_5)
	.align		4
.L_5:
        /*001c*/ 	.word	index@(attn_fwd)
        /*0020*/ 	.word	0x00000248
.L_6:


//--------------------- .nv.compat                --------------------------
	.section	.nv.compat,"",@"SHT_CUDA_COMPAT_INFO"
	.align	4
        /*0000*/ 	.byte	0x02, 0x09, 0x01, 0x00, 0x02, 0x02, 0x04, 0x00, 0x02, 0x05, 0x05, 0x00, 0x03, 0x07, 0x01, 0x01
        /*0010*/ 	.byte	0x02, 0x03, 0x00, 0x00, 0x02, 0x06, 0x01, 0x00, 0x04, 0x0b, 0x08, 0x00, 0x00, 0x00, 0x00, 0x00
        /*0020*/ 	.byte	0x00, 0x00, 0x00, 0x00


//--------------------- .nv.info.attn_fwd         --------------------------
	.section	.nv.info.attn_fwd,"",@"SHT_CUDA_INFO"
	.sectionflags	@""
	.align	4


	//----- nvinfo : EIATTR_CUDA_API_VERSION
	.align		4
        /*0000*/ 	.byte	0x04, 0x37
        /*0002*/ 	.short	(.L_8 - .L_7)
.L_7:
        /*0004*/ 	.word	0x00000082


	//----- nvinfo : EIATTR_KPARAM_INFO
	.align		4
.L_8:
        /*0008*/ 	.byte	0x04, 0x17
        /*000a*/ 	.short	(.L_10 - .L_9)
.L_9:
        /*000c*/ 	.word	0x00000000
        /*0010*/ 	.short	0x0019
        /*0012*/ 	.short	0x0080
        /*0014*/ 	.byte	0x00, 0xf4, 0x21, 0x00


	//----- nvinfo : EIATTR_KPARAM_INFO
	.align		4
.L_10:
        /*0018*/ 	.byte	0x04, 0x17
        /*001a*/ 	.short	(.L_12 - .L_11)
.L_11:
        /*001c*/ 	.word	0x00000000
        /*0020*/ 	.short	0x0018
        /*0022*/ 	.short	0x0078
        /*0024*/ 	.byte	0x00, 0xf4, 0x21, 0x00


	//----- nvinfo : EIATTR_KPARAM_INFO
	.align		4
.L_12:
        /*0028*/ 	.byte	0x04, 0x17
        /*002a*/ 	.short	(.L_14 - .L_13)
.L_13:
        /*002c*/ 	.word	0x00000000
        /*0030*/ 	.short	0x0017
        /*0032*/ 	.short	0x0070
        /*0034*/ 	.byte	0x00, 0xf0, 0x11, 0x00


	//----- nvinfo : EIATTR_KPARAM_INFO
	.align		4
.L_14:
        /*0038*/ 	.byte	0x04, 0x17
        /*003a*/ 	.short	(.L_16 - .L_15)
.L_15:
        /*003c*/ 	.word	0x00000000
        /*0040*/ 	.short	0x0016
        /*0042*/ 	.short	0x006c
        /*0044*/ 	.byte	0x00, 0xf0, 0x11, 0x00


	//----- nvinfo : EIATTR_KPARAM_INFO
	.align		4
.L_16:
        /*0048*/ 	.byte	0x04, 0x17
        /*004a*/ 	.short	(.L_18 - .L_17)
.L_17:
        /*004c*/ 	.word	0x00000000
        /*0050*/ 	.short	0x0015
        /*0052*/ 	.short	0x0068
        /*0054*/ 	.byte	0x00, 0xf0, 0x11, 0x00


	//----- nvinfo : EIATTR_KPARAM_INFO
	.align		4
.L_18:
        /*0058*/ 	.byte	0x04, 0x17
        /*005a*/ 	.short	(.L_20 - .L_19)
.L_19:
        /*005c*/ 	.word	0x00000000
        /*0060*/ 	.short	0x0014
        /*0062*/ 	.short	0x0064
        /*0064*/ 	.byte	0x00, 0xf0, 0x11, 0x00


	//----- nvinfo : EIATTR_KPARAM_INFO
	.align		4
.L_20:
        /*0068*/ 	.byte	0x04, 0x17
        /*006a*/ 	.short	(.L_22 - .L_21)
.L_21:
        /*006c*/ 	.word	0x00000000
        /*0070*/ 	.short	0x0013
        /*0072*/ 	.short	0x0060
        /*0074*/ 	.byte	0x00, 0xf0, 0x11, 0x00


	//----- nvinfo : EIATTR_KPARAM_INFO
	.align		4
.L_22:
        /*0078*/ 	.byte	0x04, 0x17
        /*007a*/ 	.short	(.L_24 - .L_23)
.L_23:
        /*007c*/ 	.word	0x00000000
        /*0080*/ 	.short	0x0012
        /*0082*/ 	.short	0x005c
        /*0084*/ 	.byte	0x00, 0xf0, 0x11, 0x00


	//----- nvinfo : EIATTR_KPARAM_INFO
	.align		4
.L_24:
        /*0088*/ 	.byte	0x04, 0x17
        /*008a*/ 	.short	(.L_26 - .L_25)
.L_25:
        /*008c*/ 	.word	0x00000000
        /*0090*/ 	.short	0x0011
        /*0092*/ 	.short	0x0058
        /*0094*/ 	.byte	0x00, 0xf0, 0x11, 0x00


	//----- nvinfo : EIATTR_KPARAM_INFO
	.align		4
.L_26:
        /*0098*/ 	.byte	0x04, 0x17
        /*009a*/ 	.short	(.L_28 - .L_27)
.L_27:
        /*009c*/ 	.word	0x00000000
        /*00a0*/ 	.short	0x0010
        /*00a2*/ 	.short	0x0054
        /*00a4*/ 	.byte	0x00, 0xf0, 0x11, 0x00


	//----- nvinfo : EIATTR_KPARAM_INFO
	.align		4
.L_28:
        /*00a8*/ 	.byte	0x04, 0x17
        /*00aa*/ 	.short	(.L_30 - .L_29)
.L_29:
        /*00ac*/ 	.word	0x00000000
        /*00b0*/ 	.short	0x000f
        /*00b2*/ 	.short	0x0050
        /*00b4*/ 	.byte	0x00, 0xf0, 0x11, 0x00


	//----- nvinfo : EIATTR_KPARAM_INFO
	.align		4
.L_30:
        /*00b8*/ 	.byte	0x04, 0x17
        /*00ba*/ 	.short	(.L_32 - .L_31)
.L_31:
        /*00bc*/ 	.word	0x00000000
        /*00c0*/ 	.short	0x000e
        /*00c2*/ 	.short	0x004c
        /*00c4*/ 	.byte	0x00, 0xf0, 0x11, 0x00


	//----- nvinfo : EIATTR_KPARAM_INFO
	.align		4
.L_32:
        /*00c8*/ 	.byte	0x04, 0x17
        /*00ca*/ 	.short	(.L_34 - .L_33)
.L_33:
        /*00cc*/ 	.word	0x00000000
        /*00d0*/ 	.short	0x000d
        /*00d2*/ 	.short	0x0048
        /*00d4*/ 	.byte	0x00, 0xf0, 0x11, 0x00


	//----- nvinfo : EIATTR_KPARAM_INFO
	.align		4
.L_34:
        /*00d8*/ 	.byte	0x04, 0x17
        /*00da*/ 	.short	(.L_36 - .L_35)
.L_35:
        /*00dc*/ 	.word	0x00000000
        /*00e0*/ 	.short	0x000c
        /*00e2*/ 	.short	0x0044
        /*00e4*/ 	.byte	0x00, 0xf0, 0x11, 0x00


	//----- nvinfo : EIATTR_KPARAM_INFO
	.align		4
.L_36:
        /*00e8*/ 	.byte	0x04, 0x17
        /*00ea*/ 	.short	(.L_38 - .L_37)
.L_37:
        /*00ec*/ 	.word	0x00000000
        /*00f0*/ 	.short	0x000b
        /*00f2*/ 	.short	0x0040
        /*00f4*/ 	.byte	0x00, 0xf0, 0x11, 0x00


	//----- nvinfo : EIATTR_KPARAM_INFO
	.align		4
.L_38:
        /*00f8*/ 	.byte	0x04, 0x17
        /*00fa*/ 	.short	(.L_40 - .L_39)
.L_39:
        /*00fc*/ 	.word	0x00000000
        /*0100*/ 	.short	0x000a
        /*0102*/ 	.short	0x003c
        /*0104*/ 	.byte	0x00, 0xf0, 0x11, 0x00


	//----- nvinfo : EIATTR_KPARAM_INFO
	.align		4
.L_40:
        /*0108*/ 	.byte	0x04, 0x17
        /*010a*/ 	.short	(.L_42 - .L_41)
.L_41:
        /*010c*/ 	.word	0x00000000
        /*0110*/ 	.short	0x0009
        /*0112*/ 	.short	0x0038
        /*0114*/ 	.byte	0x00, 0xf0, 0x11, 0x00


	//----- nvinfo : EIATTR_KPARAM_INFO
	.align		4
.L_42:
        /*0118*/ 	.byte	0x04, 0x17
        /*011a*/ 	.short	(.L_44 - .L_43)
.L_43:
        /*011c*/ 	.word	0x00000000
        /*0120*/ 	.short	0x0008
        /*0122*/ 	.short	0x0034
        /*0124*/ 	.byte	0x00, 0xf0, 0x11, 0x00


	//----- nvinfo : EIATTR_KPARAM_INFO
	.align		4
.L_44:
        /*0128*/ 	.byte	0x04, 0x17
        /*012a*/ 	.short	(.L_46 - .L_45)
.L_45:
        /*012c*/ 	.word	0x00000000
        /*0130*/ 	.short	0x0007
        /*0132*/ 	.short	0x0030
        /*0134*/ 	.byte	0x00, 0xf0, 0x11, 0x00


	//----- nvinfo : EIATTR_KPARAM_INFO
	.align		4
.L_46:
        /*0138*/ 	.byte	0x04, 0x17
        /*013a*/ 	.short	(.L_48 - .L_47)
.L_47:
        /*013c*/ 	.word	0x00000000
        /*0140*/ 	.short	0x0006
        /*0142*/ 	.short	0x002c
        /*0144*/ 	.byte	0x00, 0xf0, 0x11, 0x00


	//----- nvinfo : EIATTR_KPARAM_INFO
	.align		4
.L_48:
        /*0148*/ 	.byte	0x04, 0x17
        /*014a*/ 	.short	(.L_50 - .L_49)
.L_49:
        /*014c*/ 	.word	0x00000000
        /*0150*/ 	.short	0x0005
        /*0152*/ 	.short	0x0028
        /*0154*/ 	.byte	0x00, 0xf0, 0x11, 0x00


	//----- nvinfo : EIATTR_KPARAM_INFO
	.align		4
.L_50:
        /*0158*/ 	.byte	0x04, 0x17
        /*015a*/ 	.short	(.L_52 - .L_51)
.L_51:
        /*015c*/ 	.word	0x00000000
        /*0160*/ 	.short	0x0004
        /*0162*/ 	.short	0x0020
        /*0164*/ 	.byte	0x00, 0xf4, 0x21, 0x00


	//----- nvinfo : EIATTR_KPARAM_INFO
	.align		4
.L_52:
        /*0168*/ 	.byte	0x04, 0x17
        /*016a*/ 	.short	(.L_54 - .L_53)
.L_53:
        /*016c*/ 	.word	0x00000000
        /*0170*/ 	.short	0x0003
        /*0172*/ 	.short	0x0018
        /*0174*/ 	.byte	0x00, 0xf4, 0x21, 0x00


	//----- nvinfo : EIATTR_KPARAM_INFO
	.align		4
.L_54:
        /*0178*/ 	.byte	0x04, 0x17
        /*017a*/ 	.short	(.L_56 - .L_55)
.L_55:
        /*017c*/ 	.word	0x00000000
        /*0180*/ 	.short	0x0002
        /*0182*/ 	.short	0x0010
        /*0184*/ 	.byte	0x00, 0xf4, 0x21, 0x00


	//----- nvinfo : EIATTR_KPARAM_INFO
	.align		4
.L_56:
        /*0188*/ 	.byte	0x04, 0x17
        /*018a*/ 	.short	(.L_58 - .L_57)
.L_57:
        /*018c*/ 	.word	0x00000000
        /*0190*/ 	.short	0x0001
        /*0192*/ 	.short	0x0008
        /*0194*/ 	.byte	0x00, 0xf4, 0x21, 0x00


	//----- nvinfo : EIATTR_KPARAM_INFO
	.align		4
.L_58:
        /*0198*/ 	.byte	0x04, 0x17
        /*019a*/ 	.short	(.L_60 - .L_59)
.L_59:
        /*019c*/ 	.word	0x00000000
        /*01a0*/ 	.short	0x0000
        /*01a2*/ 	.short	0x0000
        /*01a4*/ 	.byte	0x00, 0xf4, 0x21, 0x00


	//----- nvinfo : EIATTR_SPARSE_MMA_MASK
	.align		4
.L_60:
        /*01a8*/ 	.byte	0x03, 0x50
        /*01aa*/ 	.short	0x0000


	//----- nvinfo : EIATTR_MAXREG_COUNT
	.align		4
        /*01ac*/ 	.byte	0x03, 0x1b
        /*01ae*/ 	.short	0x00ff


	//----- nvinfo : EIATTR_NUM_BARRIERS
	.align		4
        /*01b0*/ 	.byte	0x02, 0x4c
        /*01b2*/ 	.byte	0x01
	.zero		1


	//----- nvinfo : EIATTR_ANNOTATIONS
	.align		4
        /*01b4*/ 	.byte	0x04, 0x55
        /*01b6*/ 	.short	(.L_62 - .L_61)


	//   ....[0]....
.L_61:
        /*01b8*/ 	.word	0x00000001
        /*01bc*/ 	.byte	0xe0, 0x2c, 0x00, 0x00, 0x01, 0x00, 0x00, 0x00, 0x00, 0x2d, 0x00, 0x00, 0x01, 0x00, 0x00, 0x00
        /* <DEDUP_REMOVED lines=80> */
        /*06cc*/ 	.byte	0x80, 0x95, 0x00, 0x00, 0x01, 0x00, 0x00, 0x00, 0x90, 0x95, 0x00, 0x00


	//----- nvinfo : EIATTR_MERCURY_ISA_VERSION
	.align		4
.L_62:
        /*06d8*/ 	.byte	0x03, 0x5f
        /*06da*/ 	.short	0x0101


	//----- nvinfo : EIATTR_COOP_GROUP_MASK_REGIDS
	.align		4
        /*06dc*/ 	.byte	0x04, 0x29
        /*06de*/ 	.short	(.L_64 - .L_63)


	//   ....[0]....
.L_63:
        /*06e0*/ 	.word	0xffffffff


	//   ....[1]....
        /*06e4*/ 	.word	0xffffffff


	//   ....[2]....
        /*06e8*/ 	.word	0xffffffff


	//   ....[3]....
        /*06ec*/ 	.word	0xffffffff


	//   ....[4]....
        /*06f0*/ 	.word	0xffffffff


	//   ....[5]....
        /*06f4*/ 	.word	0xffffffff


	//   ....[6]....
        /*06f8*/ 	.word	0xffffffff


	//   ....[7]....
        /*06fc*/ 	.word	0xffffffff


	//   ....[8]....
        /*0700*/ 	.word	0xffffffff


	//   ....[9]....
        /*0704*/ 	.word	0xffffffff


	//   ....[10]....
        /*0708*/ 	.word	0xffffffff


	//   ....[11]....
        /*070c*/ 	.word	0xffffffff


	//   ....[12]....
        /*0710*/ 	.word	0xffffffff


	//   ....[13]....
        /*0714*/ 	.word	0xffffffff


	//   ....[14]....
        /*0718*/ 	.word	0xffffffff


	//   ....[15]....
        /*071c*/ 	.word	0xffffffff


	//----- nvinfo : EIATTR_COOP_GROUP_INSTR_OFFSETS
	.align		4
.L_64:
        /*0720*/ 	.byte	0x04, 0x28
        /*0722*/ 	.short	(.L_66 - .L_65)


	//   ....[0]....
.L_65:
        /*0724*/ 	.word	0x00006d10


	//   ....[1]....
        /*0728*/ 	.word	0x00006e80


	//   ....[2]....
        /*072c*/ 	.word	0x00007150


	//   ....[3]....
        /*0730*/ 	.word	0x00007350


	//   ....[4]....
        /*0734*/ 	.word	0x000078d0


	//   ....[5]....
        /*0738*/ 	.word	0x00007980


	//   ....[6]....
        /*073c*/ 	.word	0x00007d50


	//   ....[7]....
        /*0740*/ 	.word	0x00007df0


	//   ....[8]....
        /*0744*/ 	.word	0x00009240


	//   ....[9]....
        /*0748*/ 	.word	0x00009250


	//   ....[10]....
        /*074c*/ 	.word	0x00009260


	//   ....[11]....
        /*0750*/ 	.word	0x00009270


	//   ....[12]....
        /*0754*/ 	.word	0x000092e0


	//   ....[13]....
        /*0758*/ 	.word	0x000092f0


	//   ....[14]....
        /*075c*/ 	.word	0x00009300


	//   ....[15]....
        /*0760*/ 	.word	0x00009310


	//----- nvinfo : EIATTR_EXIT_INSTR_OFFSETS
	.align		4
.L_66:
        /*0764*/ 	.byte	0x04, 0x1c
        /*0766*/ 	.short	(.L_68 - .L_67)


	//   ....[0]....
.L_67:
        /*0768*/ 	.word	0x0000f540


	//----- nvinfo : EIATTR_REQNTID
	.align		4
.L_68:
        /*076c*/ 	.byte	0x04, 0x10
        /*076e*/ 	.short	(.L_70 - .L_69)
.L_69:
        /*0770*/ 	.word	0x00000100
        /*0774*/ 	.word	0x00000001
        /*0778*/ 	.word	0x00000001


	//----- nvinfo : EIATTR_CBANK_PARAM_SIZE
	.align		4
.L_70:
        /*077c*/ 	.byte	0x03, 0x19
        /*077e*/ 	.short	0x0088


	//----- nvinfo : EIATTR_PARAM_CBANK
	.align		4
        /*0780*/ 	.byte	0x04, 0x0a
        /*0782*/ 	.short	(.L_72 - .L_71)
	.align		4
.L_71:
        /*0784*/ 	.word	index@(.nv.constant0.attn_fwd)
        /*0788*/ 	.short	0x0210
        /*078a*/ 	.short	0x0088


	//----- nvinfo : EIATTR_SW_WAR
	.align		4
.L_72:
        /*078c*/ 	.byte	0x04, 0x36
        /*078e*/ 	.short	(.L_74 - .L_73)
.L_73:
        /*0790*/ 	.word	0x00000008
.L_74:


//--------------------- .nv.callgraph             --------------------------
	.section	.nv.callgraph,"",@"SHT_CUDA_CALLGRAPH"
	.align	4
	.sectionentsize	8
	.align		4
        /*0000*/ 	.word	0x00000000
	.align		4
        /*0004*/ 	.word	0xffffffff
	.align		4
        /*0008*/ 	.word	0x00000000
	.align		4
        /*000c*/ 	.word	0xfffffffe
	.align		4
        /*0010*/ 	.word	0x00000000
	.align		4
        /*0014*/ 	.word	0xfffffffd
	.align		4
        /*0018*/ 	.word	0x00000000
	.align		4
        /*001c*/ 	.word	0xfffffffc


//--------------------- .nv.constant4             --------------------------
	.section	.nv.constant4,"a",@progbits
	.align	8
	.align		8
.nv.constant4:
        /*0000*/ 	.dword	_$_str


//--------------------- .text.attn_fwd            --------------------------
	.section	.text.attn_fwd,"ax",@progbits
	.align	128
        .global         attn_fwd
        .type           attn_fwd,@function
        .size           attn_fwd,(.L_x_3 - attn_fwd)
        .other          attn_fwd,@"STO_CUDA_ENTRY STV_DEFAULT"
attn_fwd:
.text.attn_fwd:
[----:B------:R-:W0:Y:S01]  /*0000*/  LDC R1, c[0x0][0x28] ;  /* 0x00000a00ff017b82 */ /* 0x000e220000000800 */
[----:B------:R-:W1:Y:S07]  /*0010*/  S2R R0, SR_CTAID.X ;  /* 0x0000000000007919 */ /* 0x000e6e0000002500 */
[----:B------:R-:W2:Y:S01]  /*0020*/  S2UR UR6, SR_CTAID.Y ;  /* 0x00000000000679c3 */ /* 0x000ea20000002600 */
[----:B------:R-:W-:Y:S01]  /*0030*/  ULDC.64 UR4, c[0x0][0x240] ;  /* 0x0000900000047ab9 */ /* 0x000fe20000000a00 */
[----:B------:R-:W-:Y:S01]  /*0040*/  ULDC.64 UR14, c[0x0][0x208] ;  /* 0x00008200000e7ab9 */ /* 0x000fe20000000a00 */
[----:B------:R-:W1:Y:S01]  /*0050*/  S2R R248, SR_TID.X ;  /* 0x0000000000f87919 */ /* 0x000e620000002100 */
[----:B0-----:R-:W-:-:S04]  /*0060*/  VIADD R1, R1, 0xfffffdb8 ;  /* 0xfffffdb801017836 */ /* 0x001fc80000000000 */
[----:B------:R-:W0:Y:S08]  /*0070*/  LDC.64 R4, c[0x0][0x210] ;  /* 0x00008400ff047b82 */ /* 0x000e300000000a00 */
[----:B------:R-:W3:Y:S01]  /*0080*/  LDC R15, c[0x0][0x248] ;  /* 0x00009200ff0f7b82 */ /* 0x000ee20000000800 */
[----:B--2---:R-:W-:-:S04]  /*0090*/  UIMAD UR4, UR6, UR4, URZ ;  /* 0x00000004060472a4 */ /* 0x004fc8000f8e023f */
[----:B------:R-:W-:Y:S01]  /*00a0*/  USHF.L.U32 UR7, UR4, 0x1, URZ ;  /* 0x0000000104077899 */ /* 0x000fe2000800063f */
[----:B-1----:R-:W-:-:S05]  /*00b0*/  PRMT R2, R248, 0x6540, R0 ;  /* 0x00006540f8027816 */ /* 0x002fca0000000000 */
[----:B------:R-:W-:Y:S01]  /*00c0*/  IMAD R2, R2, UR5, RZ ;  /* 0x0000000502027c24 */ /* 0x000fe2000f8e02ff */
[----:B------:R-:W-:Y:S01]  /*00d0*/  UIMAD.WIDE UR4, UR4, 0x2, URZ ;  /* 0x00000002040478a5 */ /* 0x000fe2000f8e023f */
[----:B---3--:R-:W-:Y:S02]  /*00e0*/  IMAD.SHL.U32 R7, R15, 0x10, RZ ;  /* 0x000000100f077824 */ /* 0x008fe400078e00ff */
[C---:B------:R-:W-:Y:S02]  /*00f0*/  IMAD.SHL.U32 R239, R2.reuse, 0x2, RZ ;  /* 0x0000000202ef7824 */ /* 0x040fe400078e00ff */
[----:B------:R-:W-:-:S03]  /*0100*/  IMAD.HI R2, R2, 0x2, RZ ;  /* 0x0000000202027827 */ /* 0x000fc600078e02ff */
[----:B0-----:R-:W-:Y:S01]  /*0110*/  IADD3 R238, P0, P1, R239, UR7, R4 ;  /* 0x00000007efee7c10 */ /* 0x001fe2000f91e004 */
[----:B------:R-:W-:-:S03]  /*0120*/  IMAD.SHL.U32 R3, R15, 0x8, RZ ;  /* 0x000000080f037824 */ /* 0x000fc600078e00ff */
[----:B------:R-:W-:Y:S02]  /*0130*/  IADD3.X R239, R2, UR5, R5, P0, P1 ;  /* 0x0000000502ef7c10 */ /* 0x000fe400087e2405 */
[CC--:B------:R-:W-:Y:S01]  /*0140*/  LEA R6, P1, R15.reuse, R238.reuse, 0x5 ;  /* 0x000000ee0f067211 */ /* 0x0c0fe200078228ff */
[C---:B------:R-:W-:Y:S01]  /*0150*/  IMAD.SHL.U32 R17, R15.reuse, 0x40, RZ ;  /* 0x000000400f117824 */ /* 0x040fe200078e00ff */
[CC--:B------:R-:W-:Y:S01]  /*0160*/  LEA R4, P0, R15.reuse, R238.reuse, 0x4 ;  /* 0x000000ee0f047211 */ /* 0x0c0fe200078020ff */
[----:B------:R-:W-:Y:S01]  /*0170*/  IMAD R21, R15, 0x14, RZ ;  /* 0x000000140f157824 */ /* 0x000fe200078e02ff */
[-C--:B------:R-:W-:Y:S01]  /*0180*/  LEA.HI.X.SX32 R7, R7, R239.reuse, 0x1, P1 ;  /* 0x000000ef07077211 */ /* 0x080fe200008f0eff */
[C---:B------:R-:W-:Y:S01]  /*0190*/  IMAD.SHL.U32 R13, R15.reuse, 0x20, RZ ;  /* 0x000000200f0d7824 */ /* 0x040fe200078e00ff */
[CC--:B------:R-:W-:Y:S01]  /*01a0*/  LEA R16, P1, R15.reuse, R238.reuse, 0x7 ;  /* 0x000000ee0f107211 */ /* 0x0c0fe200078238ff */
[----:B------:R-:W-:Y:S01]  /*01b0*/  IMAD R11, R15, 0xa, RZ ;  /* 0x0000000a0f0b7824 */ /* 0x000fe200078e02ff */
[-C--:B------:R-:W-:Y:S01]  /*01c0*/  LEA.HI.X.SX32 R5, R3, R239.reuse, 0x1, P0 ;  /* 0x000000ef03057211 */ /* 0x080fe200000f0eff */
[C---:B------:R-:W-:Y:S01]  /*01d0*/  IMAD R19, R15.reuse, 0x90, RZ ;  /* 0x000000900f137824 */ /* 0x040fe200078e02ff */
[CC--:B------:R-:W-:Y:S01]  /*01e0*/  LEA R12, P0, R15.reuse, R238.reuse, 0x6 ;  /* 0x000000ee0f0c7211 */ /* 0x0c0fe200078030ff */
[----:B------:R-:W-:Y:S01]  /*01f0*/  IMAD R25, R15, 0x50, RZ ;  /* 0x000000500f197824 */ /* 0x000fe200078e02ff */
[-C--:B------:R-:W-:Y:S01]  /*0200*/  LEA.HI.X.SX32 R17, R17, R239.reuse, 0x1, P1 ;  /* 0x000000ef11117211 */ /* 0x080fe200008f0eff */
[----:B------:R-:W-:Y:S01]  /*0210*/  IMAD R233, R15, 0xc0, RZ ;  /* 0x000000c00fe97824 */ /* 0x000fe200078e02ff */
[-C--:B------:R-:W-:Y:S01]  /*0220*/  IADD3 R10, P1, R21, R238.reuse, RZ ;  /* 0x000000ee150a7210 */ /* 0x080fe20007f3e0ff */
[----:B------:R-:W-:Y:S01]  /*0230*/  IMAD R9, R15, 0x5, RZ ;  /* 0x000000050f097824 */ /* 0x000fe200078e02ff */
[-C--:B------:R-:W-:Y:S01]  /*0240*/  LEA.HI.X.SX32 R13, R13, R239.reuse, 0x1, P0 ;  /* 0x000000ef0d0d7211 */ /* 0x080fe200000f0eff */
[----:B------:R-:W-:Y:S01]  /*0250*/  IMAD R203, R15, 0x48, RZ ;  /* 0x000000480fcb7824 */ /* 0x000fe200078e02ff */
[CC--:B------:R-:W-:Y:S01]  /*0260*/  IADD3 R8, P0, R11.reuse, R238.reuse, RZ ;  /* 0x000000ee0b087210 */ /* 0x0c0fe20007f1e0ff */
[----:B------:R0:W2:Y:S01]  /*0270*/  LDG.E.U16 R244, desc[UR14][R16.64] ;  /* 0x0000000e10f47981 */ /* 0x0000a2000c1e1500 */
[-C--:B------:R-:W-:Y:S01]  /*0280*/  LEA.HI.X.SX32 R11, R11, R239.reuse, 0x1, P1 ;  /* 0x000000ef0b0b7211 */ /* 0x080fe200008f0eff */
[----:B------:R-:W-:Y:S01]  /*0290*/  IMAD R23, R15, 0x28, RZ ;  /* 0x000000280f177824 */ /* 0x000fe200078e02ff */
[-C--:B------:R-:W-:Y:S01]  /*02a0*/  IADD3 R18, P2, R19, R238.reuse, RZ ;  /* 0x000000ee13127210 */ /* 0x080fe20007f5e0ff */
[----:B------:R-:W-:Y:S01]  /*02b0*/  IMAD R27, R15, 0xa0, RZ ;  /* 0x000000a00f1b7824 */ /* 0x000fe200078e02ff */
[-C--:B------:R-:W-:Y:S01]  /*02c0*/  IADD3 R232, P6, R233, R238.reuse, RZ ;  /* 0x000000eee9e87210 */ /* 0x080fe20007fde0ff */
[C---:B------:R-:W-:Y:S01]  /*02d0*/  IMAD R195, R15.reuse, 0x60, RZ ;  /* 0x000000600fc37824 */ /* 0x040fe200078e02ff */
[----:B------:R1:W3:Y:S01]  /*02e0*/  LDG.E.U16 R245, desc[UR14][R12.64] ;  /* 0x0000000e0cf57981 */ /* 0x0002e2000c1e1500 */
[----:B------:R-:W-:Y:S01]  /*02f0*/  IMAD R217, R15, 0x70, RZ ;  /* 0x000000700fd97824 */ /* 0x000fe200078e02ff */
[-C--:B0-----:R-:W-:Y:S01]  /*0300*/  IADD3 R16, P1, R25, R238.reuse, RZ ;  /* 0x000000ee19107210 */ /* 0x081fe20007f3e0ff */
[----:B------:R-:W-:Y:S01]  /*0310*/  IMAD R235, R15, 0xf0, RZ ;  /* 0x000000f00feb7824 */ /* 0x000fe200078e02ff */
[-C--:B------:R-:W-:Y:S01]  /*0320*/  LEA.HI.X.SX32 R9, R9, R239.reuse, 0x1, P0 ;  /* 0x000000ef09097211 */ /* 0x080fe200000f0eff */
[----:B------:R-:W-:Y:S01]  /*0330*/  IMAD R129, R15, 0x30, RZ ;  /* 0x000000300f817824 */ /* 0x000fe200078e02ff */
[-C--:B------:R-:W-:Y:S01]  /*0340*/  LEA.HI.X.SX32 R19, R203, R239.reuse, 0x1, P2 ;  /* 0x000000efcb137211 */ /* 0x080fe200010f0eff */
[----:B------:R-:W-:Y:S01]  /*0350*/  IMAD R199, R15, 0x38, RZ ;  /* 0x000000380fc77824 */ /* 0x000fe200078e02ff */
[-C--:B------:R-:W-:Y:S01]  /*0360*/  LEA.HI.X.SX32 R17, R23, R239.reuse, 0x1, P1 ;  /* 0x000000ef17117211 */ /* 0x080fe200008f0eff */
[----:B------:R-:W-:Y:S01]  /*0370*/  IMAD R229, R15, 0xe0, RZ ;  /* 0x000000e00fe57824 */ /* 0x000fe200078e02ff */
[-C--:B-1----:R-:W-:Y:S01]  /*0380*/  IADD3 R12, P0, R23, R238.reuse, RZ ;  /* 0x000000ee170c7210 */ /* 0x082fe20007f1e0ff */
[----:B------:R-:W-:Y:S01]  /*0390*/  IMAD R227, R15, 0xc2, RZ ;  /* 0x000000c20fe37824 */ /* 0x000fe200078e02ff */
[-C--:B------:R-:W-:Y:S01]  /*03a0*/  IADD3 R20, P2, R27, R238.reuse, RZ ;  /* 0x000000ee1b147210 */ /* 0x080fe20007f5e0ff */
[----:B------:R-:W-:Y:S01]  /*03b0*/  IMAD R231, R15, 0xd0, RZ ;  /* 0x000000d00fe77824 */ /* 0x000fe200078e02ff */
[-C--:B------:R-:W-:Y:S01]  /*03c0*/  IADD3 R234, P1, R195, R238.reuse, RZ ;  /* 0x000000eec3ea7210 */ /* 0x080fe20007f3e0ff */
[----:B------:R-:W-:Y:S01]  /*03d0*/  IMAD R211, R15, 0x61, RZ ;  /* 0x000000610fd37824 */ /* 0x000fe200078e02ff */
[-C--:B------:R-:W-:Y:S01]  /*03e0*/  LEA.HI.X.SX32 R233, R195, R239.reuse, 0x1, P6 ;  /* 0x000000efc3e97211 */ /* 0x080fe200030f0eff */
        /* <DEDUP_REMOVED lines=19> */
[-C--:B------:R-:W-:Y:S01]  /*0520*/  IADD3 R230, P5, R231, R238.reuse, RZ ;  /* 0x000000eee7e67210 */ /* 0x080fe20007fbe0ff */
[----:B------:R-:W-:Y:S01]  /*0530*/  IMAD R185, R15, 0x42, RZ ;  /* 0x000000420fb97824 */ /* 0x000fe200078e02ff */
[-C--:B------:R-:W-:Y:S01]  /*0540*/  LEA.HI.X.SX32 R229, R217, R239.reuse, 0x1, P2 ;  /* 0x000000efd9e57211 */ /* 0x080fe200010f0eff */
        /* <DEDUP_REMOVED lines=8> */
[----:B------:R0:W4:Y:S01]  /*05d0*/  LDG.E.U16 R243, desc[UR14][R18.64] ;  /* 0x0000000e12f37981 */ /* 0x000122000c1e1500 */
[-C--:B------:R-:W-:Y:S01]  /*05e0*/  IADD3 R214, P2, R214, R238.reuse, RZ ;  /* 0x000000eed6d67210 */ /* 0x080fe20007f5e0ff */
[C---:B------:R-:W-:Y:S01]  /*05f0*/  IMAD R205, R15.reuse, 0x49, RZ ;  /* 0x000000490fcd7824 */ /* 0x040fe200078e02ff */
[-C--:B------:R-:W-:Y:S01]  /*0600*/  LEA.HI.X.SX32 R237, R68, R239.reuse, 0x1, P4 ;  /* 0x000000ef44ed7211 */ /* 0x080fe200020f0eff */
[----:B------:R-:W-:Y:S01]  /*0610*/  IMAD R29, R15, 0xb0, RZ ;  /* 0x000000b00f1d7824 */ /* 0x000fe200078e02ff */
[-C--:B------:R-:W-:Y:S01]  /*0620*/  IADD3 R220, P5, R221, R238.reuse, RZ ;  /* 0x000000eedddc7210 */ /* 0x080fe20007fbe0ff */
[----:B------:R-:W-:Y:S01]  /*0630*/  IMAD R191, R15, 0x21, RZ ;  /* 0x000000210fbf7824 */ /* 0x000fe200078e02ff */
[-C--:B------:R-:W-:Y:S01]  /*0640*/  IADD3 R222, P4, R223, R238.reuse, RZ ;  /* 0x000000eedfde7210 */ /* 0x080fe20007f9e0ff */
[C---:B------:R-:W-:Y:S01]  /*0650*/  IMAD R209, R15.reuse, 0x59, RZ ;  /* 0x000000590fd17824 */ /* 0x040fe200078e02ff */
[-C--:B------:R-:W-:Y:S01]  /*0660*/  LEA.HI.X.SX32 R227, R120, R239.reuse, 0x1, P3 ;  /* 0x000000ef78e37211 */ /* 0x080fe200018f0eff */
[----:B0-----:R-:W-:Y:S01]  /*0670*/  IMAD R18, R15, 0x71, RZ ;  /* 0x000000710f127824 */ /* 0x001fe200078e02ff */
[-C--:B------:R-:W-:Y:S01]  /*0680*/  LEA.HI.X.SX32 R211, R99, R239.reuse, 0x1, P6 ;  /* 0x000000ef63d37211 */ /* 0x080fe200030f0eff */
[----:B------:R-:W-:Y:S01]  /*0690*/  IMAD R133, R15, 0x32, RZ ;  /* 0x000000320f857824 */ /* 0x000fe200078e02ff */
[-C--:B------:R-:W-:Y:S01]  /*06a0*/  LEA.HI.X.SX32 R195, R113, R239.reuse, 0x1, P1 ;  /* 0x000000ef71c37211 */ /* 0x080fe200008f0eff */
[C---:B------:R-:W-:Y:S01]  /*06b0*/  IMAD R175, R15.reuse, 0x72, RZ ;  /* 0x000000720faf7824 */ /* 0x040fe200078e02ff */
[-C--:B------:R-:W-:Y:S01]  /*06c0*/  IADD3 R212, P3, R212, R238.reuse, RZ ;  /* 0x000000eed4d47210 */ /* 0x080fe20007f7e0ff */
[----:B------:R-:W-:Y:S01]  /*06d0*/  IMAD R165, R15, 0x11, RZ ;  /* 0x000000110fa57824 */ /* 0x000fe200078e02ff */
[-C--:B------:R-:W-:Y:S01]  /*06e0*/  IADD3 R204, P6, R185, R238.reuse, RZ ;  /* 0x000000eeb9cc7210 */ /* 0x080fe20007fde0ff */
[----:B------:R-:W5:Y:S01]  /*06f0*/  LDG.E.U16 R4, desc[UR14][R4.64] ;  /* 0x0000000e04047981 */ /* 0x000f62000c1e1500 */
[-C--:B------:R-:W-:Y:S01]  /*0700*/  IADD3 R218, P1, R219, R238.reuse, RZ ;  /* 0x000000eedbda7210 */ /* 0x080fe20007f3e0ff */
[----:B------:R-:W-:Y:S01]  /*0710*/  IMAD R181, R15, 0x52, RZ ;  /* 0x000000520fb57824 */ /* 0x000fe200078e02ff */
[-C--:B------:R-:W-:Y:S01]  /*0720*/  LEA.HI.X.SX32 R215, R215, R239.reuse, 0x1, P2 ;  /* 0x000000efd7d77211 */ /* 0x080fe200010f0eff */
[----:B------:R-:W2:Y:S01]  /*0730*/  LDG.E.U16 R3, desc[UR14][R6.64] ;  /* 0x0000000e06037981 */ /* 0x000ea2000c1e1500 */
[-C--:B------:R-:W-:Y:S01]  /*0740*/  LEA.HI.X.SX32 R221, R207, R239.reuse, 0x1, P5 ;  /* 0x000000efcfdd7211 */ /* 0x080fe200028f0eff */
[----:B------:R-:W-:Y:S01]  /*0750*/  IMAD R151, R15, 0x58, RZ ;  /* 0x000000580f977824 */ /* 0x000fe200078e02ff */
[-C--:B------:R-:W-:Y:S01]  /*0760*/  IADD3 R208, P2, R173, R238.reuse, RZ ;  /* 0x000000eeadd07210 */ /* 0x080fe20007f5e0ff */
[----:B------:R0:W4:Y:S01]  /*0770*/  LDG.E.U16 R242, desc[UR14][R16.64] ;  /* 0x0000000e10f27981 */ /* 0x000122000c1e1500 */
[-C--:B------:R-:W-:Y:S01]  /*0780*/  LEA.HI.X.SX32 R223, R205, R239.reuse, 0x1, P4 ;  /* 0x000000efcddf7211 */ /* 0x080fe200020f0eff */
[----:B------:R-:W-:Y:S01]  /*0790*/  IMAD R225, R15, 0x82, RZ ;  /* 0x000000820fe17824 */ /* 0x000fe200078e02ff */
[-C--:B------:R-:W-:Y:S01]  /*07a0*/  IADD3 R188, P5, R213, R238.reuse, RZ ;  /* 0x000000eed5bc7210 */ /* 0x080fe20007fbe0ff */
[----:B------:R1:W4:Y:S01]  /*07b0*/  LDG.E.U16 R5, desc[UR14][R8.64] ;  /* 0x0000000e08057981 */ /* 0x000322000c1e1500 */
[C---:B------:R-:W-:Y:S01]  /*07c0*/  IMAD R189, R15.reuse, 0x19, RZ ;  /* 0x000000190fbd7824 */ /* 0x040fe200078e02ff */
[-C--:B------:R-:W-:Y:S01]  /*07d0*/  LEA.HI.X.SX32 R213, R18, R239.reuse, 0x1, P3 ;  /* 0x000000ef12d57211 */ /* 0x080fe200018f0eff */
[----:B------:R-:W-:Y:S01]  /*07e0*/  IMAD R177, R15, 0x62, RZ ;  /* 0x000000620fb17824 */ /* 0x000fe200078e02ff */
[----:B------:R1:W4:Y:S01]  /*07f0*/  LDG.E.U16 R6, desc[UR14][R12.64] ;  /* 0x0000000e0c067981 */ /* 0x000322000c1e1500 */
[-C--:B------:R-:W-:Y:S01]  /*0800*/  LEA.HI.X.SX32 R205, R191, R239.reuse, 0x1, P6 ;  /* 0x000000efbfcd7211 */ /* 0x080fe200030f0eff */
[----:B0-----:R-:W-:Y:S01]  /*0810*/  IMAD R16, R15, 0x39, RZ ;  /* 0x000000390f107824 */ /* 0x001fe200078e02ff */
[-C--:B------:R-:W-:Y:S01]  /*0820*/  LEA.HI.X.SX32 R219, R209, R239.reuse, 0x1, P1 ;  /* 0x000000efd1db7211 */ /* 0x080fe200008f0eff */
[----:B------:R-:W-:Y:S01]  /*0830*/  IMAD R193, R15, 0x29, RZ ;  /* 0x000000290fc17824 */ /* 0x000fe200078e02ff */
[-C--:B------:R-:W-:Y:S01]  /*0840*/  IADD3 R206, P3, R133, R238.reuse, RZ ;  /* 0x000000ee85ce7210 */ /* 0x080fe20007f7e0ff */
[----:B------:R-:W-:Y:S01]  /*0850*/  IMAD.SHL.U32 R125, R15, 0x2, RZ ;  /* 0x000000020f7d7824 */ /* 0x000fe200078e00ff */
[-C--:B-1----:R-:W-:Y:S01]  /*0860*/  IADD3 R8, P0, R29, R238.reuse, RZ ;  /* 0x000000ee1d087210 */ /* 0x082fe20007f1e0ff */
        /* <DEDUP_REMOVED lines=13> */
[----:B------:R-:W-:Y:S01]  /*0940*/  LEA.HI.X.SX32 R165, R16, R239, 0x1, P6 ;  /* 0x000000ef10a57211 */ /* 0x000fe200030f0eff */
[----:B------:R0:W4:Y:S01]  /*0950*/  LDG.E.U16 R7, desc[UR14][R10.64] ;  /* 0x0000000e0a077981 */ /* 0x000122000c1e1500 */
[----:B------:R-:W-:-:S02]  /*0960*/  IADD3 R190, P4, R203, R238, RZ ;  /* 0x000000eecbbe7210 */ /* 0x000fc40007f9e0ff */
[-C--:B------:R-:W-:Y:S01]  /*0970*/  IADD3 R200, P3, R177, R238.reuse, RZ ;  /* 0x000000eeb1c87210 */ /* 0x080fe20007f7e0ff */
[C---:B------:R-:W-:Y:S01]  /*0980*/  IMAD R180, R15.reuse, 0xb4, RZ ;  /* 0x000000b40fb47824 */ /* 0x040fe200078e02ff */
[-C--:B------:R-:W-:Y:S01]  /*0990*/  IADD3 R192, P6, R12, R238.reuse, RZ ;  /* 0x000000ee0cc07210 */ /* 0x080fe20007fde0ff */
[----:B------:R-:W-:Y:S01]  /*09a0*/  IMAD R94, R15, 0x4a, RZ ;  /* 0x0000004a0f5e7824 */ /* 0x000fe200078e02ff */
[-C--:B------:R-:W-:Y:S01]  /*09b0*/  LEA.HI.X.SX32 R203, R193, R239.reuse, 0x1, P2 ;  /* 0x000000efc1cb7211 */ /* 0x080fe200010f0eff */
[----:B------:R-:W-:Y:S01]  /*09c0*/  IMAD R178, R15, 0xc4, RZ ;  /* 0x000000c40fb27824 */ /* 0x000fe200078e02ff */
[-C--:B------:R-:W-:Y:S01]  /*09d0*/  IADD3 R198, P2, R125, R238.reuse, RZ ;  /* 0x000000ee7dc67210 */ /* 0x080fe20007f5e0ff */
[----:B0-----:R-:W-:Y:S01]  /*09e0*/  IMAD R10, R15, 0x1a, RZ ;  /* 0x0000001a0f0a7824 */ /* 0x001fe200078e02ff */
[-C--:B------:R-:W-:Y:S01]  /*09f0*/  LEA.HI.X.SX32 R225, R201, R239.reuse, 0x1, P0 ;  /* 0x000000efc9e17211 */ /* 0x080fe200000f0eff */
[C---:B------:R-:W-:Y:S01]  /*0a00*/  IMAD R183, R15.reuse, 0x86, RZ ;  /* 0x000000860fb77824 */ /* 0x040fe200078e02ff */
[-C--:B------:R-:W-:Y:S01]  /*0a10*/  IADD3 R186, P1, R186, R238.reuse, RZ ;  /* 0x000000eebaba7210 */ /* 0x080fe20007f3e0ff */
[----:B------:R-:W-:Y:S01]  /*0a20*/  IMAD R92, R15, 0x5a, RZ ;  /* 0x0000005a0f5c7824 */ /* 0x000fe200078e02ff */
[-C--:B------:R-:W-:Y:S01]  /*0a30*/  LEA.HI.X.SX32 R201, R197, R239.reuse, 0x1, P3 ;  /* 0x000000efc5c97211 */ /* 0x080fe200018f0eff */
[----:B------:R-:W-:Y:S01]  /*0a40*/  IMAD R176, R15, 0xd4, RZ ;  /* 0x000000d40fb07824 */ /* 0x000fe200078e02ff */
[-C--:B------:R-:W-:Y:S01]  /*0a50*/  LEA.HI.X.SX32 R193, R187, R239.reuse, 0x1, P6 ;  /* 0x000000efbbc17211 */ /* 0x080fe200030f0eff */
[C---:B------:R-:W-:Y:S01]  /*0a60*/  IMAD R179, R15.reuse, 0xa6, RZ ;  /* 0x000000a60fb37824 */ /* 0x040fe200078e02ff */
[-C--:B------:R-:W-:Y:S01]  /*0a70*/  IADD3 R184, P3, R184, R238.reuse, RZ ;  /* 0x000000eeb8b87210 */ /* 0x080fe20007f7e0ff */
[C---:B------:R-:W-:Y:S01]  /*0a80*/  IMAD R117, R15.reuse, 0x44, RZ ;  /* 0x000000440f757824 */ /* 0x040fe200078e02ff */
[-C--:B------:R-:W-:Y:S01]  /*0a90*/  IADD3 R98, P6, R14, R238.reuse, RZ ;  /* 0x000000ee0e627210 */ /* 0x080fe20007fde0ff */
[C---:B------:R-:W-:Y:S01]  /*0aa0*/  IMAD R196, R15.reuse, 0xf2, RZ ;  /* 0x000000f20fc47824 */ /* 0x040fe200078e02ff */
[CC--:B------:R-:W-:Y:S01]  /*0ab0*/  LEA.HI.X.SX32 R199, R15.reuse, R239.reuse, 0x1, P2 ;  /* 0x000000ef0fc77211 */ /* 0x0c0fe200010f0eff */
[C---:B------:R-:W-:Y:S01]  /*0ac0*/  IMAD R107, R15.reuse, 0x6a, RZ ;  /* 0x0000006a0f6b7824 */ /* 0x040fe200078e02ff */
[-C--:B------:R-:W-:Y:S01]  /*0ad0*/  IADD3 R182, P2, R182, R238.reuse, RZ ;  /* 0x000000eeb6b67210 */ /* 0x080fe20007f5e0ff */
[C---:B------:R-:W-:Y:S01]  /*0ae0*/  IMAD R97, R15.reuse, 0x2a, RZ ;  /* 0x0000002a0f617824 */ /* 0x040fe200078e02ff */
[-C--:B------:R-:W-:Y:S01]  /*0af0*/  LEA.HI.X.SX32 R191, R12, R239.reuse, 0x1, P4 ;  /* 0x000000ef0cbf7211 */ /* 0x080fe200020f0eff */
[C---:B------:R-:W-:Y:S01]  /*0b00*/  IMAD R22, R15.reuse, 0x79, RZ ;  /* 0x000000790f167824 */ /* 0x040fe200078e02ff */
[-C--:B------:R-:W-:Y:S01]  /*0b10*/  IADD3 R180, P4, R180, R238.reuse, RZ ;  /* 0x000000eeb4b47210 */ /* 0x080fe20007f9e0ff */
[----:B------:R-:W-:Y:S01]  /*0b20*/  IMAD R109, R15, 0x64, RZ ;  /* 0x000000640f6d7824 */ /* 0x000fe200078e02ff */
[-C--:B------:R-:W-:Y:S01]  /*0b30*/  LEA.HI.X.SX32 R187, R185, R239.reuse, 0x1, P1 ;  /* 0x000000efb9bb7211 */ /* 0x080fe200008f0eff */
[C---:B------:R-:W-:Y:S01]  /*0b40*/  IMAD R171, R15.reuse, 0x15, RZ ;  /* 0x000000150fab7824 */ /* 0x040fe200078e02ff */
[-C--:B------:R-:W-:Y:S01]  /*0b50*/  LEA.HI.X.SX32 R99, R10, R239.reuse, 0x1, P6 ;  /* 0x000000ef0a637211 */ /* 0x080fe200030f0eff */
[C---:B------:R-:W-:Y:S01]  /*0b60*/  IMAD R105, R15.reuse, 0x74, RZ ;  /* 0x000000740f697824 */ /* 0x040fe200078e02ff */
[-C--:B------:R-:W-:Y:S01]  /*0b70*/  LEA.HI.X.SX32 R185, R94, R239.reuse, 0x1, P3 ;  /* 0x000000ef5eb97211 */ /* 0x080fe200018f0eff */
[C---:B------:R-:W-:Y:S01]  /*0b80*/  IMAD R127, R15.reuse, 0xd, RZ ;  /* 0x0000000d0f7f7824 */ /* 0x040fe200078e02ff */
[-C--:B------:R-:W-:Y:S01]  /*0b90*/  IADD3 R178, P6, R178, R238.reuse, RZ ;  /* 0x000000eeb2b27210 */ /* 0x080fe20007fde0ff */
[----:B------:R-:W-:Y:S01]  /*0ba0*/  IMAD R169, R15, 0xc6, RZ ;  /* 0x000000c60fa97824 */ /* 0x000fe200078e02ff */
        /* <DEDUP_REMOVED lines=13> */
[----:B------:R-:W-:Y:S01]  /*0c80*/  IMAD R153, R15, 0x6b, RZ ;  /* 0x0000006b0f997824 */ /* 0x000fe200078e02ff */
[-C--:B------:R-:W-:Y:S01]  /*0c90*/  IADD3 R172, P6, R117, R238.reuse, RZ ;  /* 0x000000ee75ac7210 */ /* 0x080fe20007fde0ff */
[C---:B------:R-:W-:Y:S01]  /*0ca0*/  IMAD R88, R15.reuse, 0x7a, RZ ;  /* 0x0000007a0f587824 */ /* 0x040fe200078e02ff */
[-C--:B------:R-:W-:Y:S01]  /*0cb0*/  IADD3 R196, P0, R196, R238.reuse, RZ ;  /* 0x000000eec4c47210 */ /* 0x080fe20007f1e0ff */
[----:B------:R-:W-:Y:S01]  /*0cc0*/  IMAD R123, R15, 0x16, RZ ;  /* 0x000000160f7b7824 */ /* 0x000fe200078e02ff */
[-C--:B------:R-:W-:Y:S01]  /*0cd0*/  LEA.HI.X.SX32 R177, R107, R239.reuse, 0x1, P5 ;  /* 0x000000ef6bb17211 */ /* 0x080fe200028f0eff */
[----:B------:R-:W-:Y:S01]  /*0ce0*/  IMAD R150, R15, 0xe6, RZ ;  /* 0x000000e60f967824 */ /* 0x000fe200078e02ff */
[-C--:B------:R-:W-:Y:S01]  /*0cf0*/  IADD3 R170, P5, R97, R238.reuse, RZ ;  /* 0x000000ee61aa7210 */ /* 0x080fe20007fbe0ff */
[----:B------:R-:W-:Y:S01]  /*0d00*/  IMAD R149, R15, 0x3, RZ ;  /* 0x000000030f957824 */ /* 0x000fe200078e02ff */
[-C--:B------:R-:W-:Y:S01]  /*0d10*/  LEA.HI.X.SX32 R173, R173, R239.reuse, 0x1, P6 ;  /* 0x000000efadad7211 */ /* 0x080fe200030f0eff */
[C---:B------:R-:W-:Y:S01]  /*0d20*/  IMAD R73, R15.reuse, 0x36, RZ ;  /* 0x000000360f497824 */ /* 0x040fe200078e02ff */
[-C--:B------:R-:W-:Y:S01]  /*0d30*/  LEA.HI.X.SX32 R197, R22, R239.reuse, 0x1, P0 ;  /* 0x000000ef16c57211 */ /* 0x080fe200000f0eff */
[----:B------:R-:W-:Y:S01]  /*0d40*/  IMAD R111, R15, 0x54, RZ ;  /* 0x000000540f6f7824 */ /* 0x000fe200078e02ff */
[-C--:B------:R-:W-:Y:S01]  /*0d50*/  IADD3 R132, P6, R109, R238.reuse, RZ ;  /* 0x000000ee6d847210 */ /* 0x080fe20007fde0ff */
[C---:B------:R-:W-:Y:S01]  /*0d60*/  IMAD R163, R15.reuse, 0x43, RZ ;  /* 0x000000430fa37824 */ /* 0x040fe200078e02ff */
[-C--:B------:R-:W-:Y:S01]  /*0d70*/  IADD3 R126, P0, R10, R238.reuse, RZ ;  /* 0x000000ee0a7e7210 */ /* 0x080fe20007f1e0ff */
[----:B------:R-:W-:Y:S01]  /*0d80*/  IMAD R159, R15, 0x53, RZ ;  /* 0x000000530f9f7824 */ /* 0x000fe200078e02ff */
[----:B------:R-:W-:Y:S01]  /*0d90*/  LEA.HI.X.SX32 R171, R171, R239, 0x1, P5 ;  /* 0x000000efabab7211 */ /* 0x000fe200028f0eff */
[----:B------:R0:W4:Y:S01]  /*0da0*/  LDG.E.U16 R240, desc[UR14][R8.64] ;  /* 0x0000000e08f07981 */ /* 0x000122000c1e1500 */
[----:B------:R-:W-:-:S02]  /*0db0*/  IADD3 R168, P5, R105, R238, RZ ;  /* 0x000000ee69a87210 */ /* 0x000fc40007fbe0ff */
[-C--:B------:R-:W-:Y:S01]  /*0dc0*/  LEA.HI.X.SX32 R133, R133, R239.reuse, 0x1, P6 ;  /* 0x000000ef85857211 */ /* 0x080fe200030f0eff */
[----:B------:R-:W-:Y:S01]  /*0dd0*/  IMAD R147, R15, 0xb, RZ ;  /* 0x0000000b0f937824 */ /* 0x000fe200078e02ff */
[-C--:B------:R-:W-:Y:S01]  /*0de0*/  LEA.HI.X.SX32 R127, R127, R239.reuse, 0x1, P0 ;  /* 0x000000ef7f7f7211 */ /* 0x080fe200000f0eff */
[----:B------:R-:W-:Y:S01]  /*0df0*/  IMAD R134, R15, 0xf6, RZ ;  /* 0x000000f60f867824 */ /* 0x000fe200078e02ff */
[-C--:B------:R-:W-:Y:S01]  /*0e00*/  IADD3 R154, P6, R169, R238.reuse, RZ ;  /* 0x000000eea99a7210 */ /* 0x080fe20007fde0ff */
[C---:B------:R-:W-:Y:S01]  /*0e10*/  IMAD R45, R15.reuse, 0x46, RZ ;  /* 0x000000460f2d7824 */ /* 0x040fe200078e02ff */
[CC--:B------:R-:W-:Y:S01]  /*0e20*/  LEA R124, P0, R15.reuse, R238.reuse, 0x2 ;  /* 0x000000ee0f7c7211 */ /* 0x0c0fe200078010ff */
[C---:B------:R-:W-:Y:S01]  /*0e30*/  IMAD R115, R15.reuse, 0x26, RZ ;  /* 0x000000260f737824 */ /* 0x040fe200078e02ff */
[-C--:B------:R-:W-:Y:S01]  /*0e40*/  LEA.HI.X.SX32 R169, R66, R239.reuse, 0x1, P5 ;  /* 0x000000ef42a97211 */ /* 0x080fe200028f0eff */
[----:B------:R-:W-:Y:S01]  /*0e50*/  IMAD R143, R15, 0x1b, RZ ;  /* 0x0000001b0f8f7824 */ /* 0x000fe200078e02ff */
[-C--:B------:R-:W-:Y:S01]  /*0e60*/  IADD3 R152, P5, R167, R238.reuse, RZ ;  /* 0x000000eea7987210 */ /* 0x080fe20007fbe0ff */
[C---:B------:R-:W-:Y:S01]  /*0e70*/  IMAD R160, R15.reuse, 0x96, RZ ;  /* 0x000000960fa07824 */ /* 0x040fe200078e02ff */
[-C--:B------:R-:W-:Y:S01]  /*0e80*/  IADD3 R166, P1, R166, R238.reuse, RZ ;  /* 0x000000eea6a67210 */ /* 0x080fe20007f3e0ff */
[----:B0-----:R-:W-:Y:S01]  /*0e90*/  IMAD R8, R15, 0x73, RZ ;  /* 0x000000730f087824 */ /* 0x001fe200078e02ff */
[-C--:B------:R-:W-:Y:S01]  /*0ea0*/  LEA.HI.X.SX32 R155, R155, R239.reuse, 0x1, P6 ;  /* 0x000000ef9b9b7211 */ /* 0x080fe200030f0eff */
        /* <DEDUP_REMOVED lines=44> */
[C---:B------:R-:W-:Y:S01]  /*1170*/  IMAD R106, R15.reuse, 0xe8, RZ ;  /* 0x000000e80f6a7824 */ /* 0x040fe200078e02ff */
        /* <DEDUP_REMOVED lines=26> */
[----:B------:R-:W-:Y:S01]  /*1320*/  IADD3 R120, P0, R120, R238, RZ ;  /* 0x000000ee78787210 */ /* 0x000fe20007f1e0ff */
[----:B------:R0:W4:Y:S01]  /*1330*/  LDG.E.U16 R241, desc[UR14][R20.64] ;  /* 0x0000000e14f17981 */ /* 0x000122000c1e1500 */
[----:B------:R-:W-:-:S02]  /*1340*/  LEA.HI.X.SX32 R123, R123, R239, 0x1, P3 ;  /* 0x000000ef7b7b7211 */ /* 0x000fc400018f0eff */
[C---:B------:R-:W-:Y:S01]  /*1350*/  SHF.L.U32 R119, R15.reuse, 0x2, RZ ;  /* 0x000000020f777819 */ /* 0x040fe200000006ff */
[----:B------:R-:W-:Y:S01]  /*1360*/  IMAD R87, R15, 0xf, RZ ;  /* 0x0000000f0f577824 */ /* 0x000fe200078e02ff */
[-C--:B------:R-:W-:Y:S01]  /*1370*/  LEA.HI.X.SX32 R137, R137, R239.reuse, 0x1, P5 ;  /* 0x000000ef89897211 */ /* 0x080fe200028f0eff */
[C---:B------:R-:W-:Y:S01]  /*1380*/  IMAD R81, R15.reuse, 0x2e, RZ ;  /* 0x0000002e0f517824 */ /* 0x040fe200078e02ff */
[CC--:B------:R-:W-:Y:S01]  /*1390*/  LEA R118, P3, R15.reuse, R238.reuse, 0x3 ;  /* 0x000000ee0f767211 */ /* 0x0c0fe200078618ff */
[----:B------:R-:W-:Y:S01]  /*13a0*/  IMAD R89, R15, 0x3d, RZ ;  /* 0x0000003d0f597824 */ /* 0x000fe200078e02ff */
[-C--:B------:R-:W-:Y:S01]  /*13b0*/  LEA.HI.X.SX32 R139, R139, R239.reuse, 0x1, P1 ;  /* 0x000000ef8b8b7211 */ /* 0x080fe200008f0eff */
[C---:B------:R-:W-:Y:S01]  /*13c0*/  IMAD R63, R15.reuse, 0x45, RZ ;  /* 0x000000450f3f7824 */ /* 0x040fe200078e02ff */
[-C--:B------:R-:W-:Y:S01]  /*13d0*/  IADD3 R60, P5, R60, R238.reuse, RZ ;  /* 0x000000ee3c3c7210 */ /* 0x080fe20007fbe0ff */
[----:B------:R-:W-:Y:S01]  /*13e0*/  IMAD R78, R15, 0xca, RZ ;  /* 0x000000ca0f4e7824 */ /* 0x000fe200078e02ff */
[-C--:B------:R-:W-:Y:S01]  /*13f0*/  LEA.HI.X.SX32 R65, R65, R239.reuse, 0x1, P4 ;  /* 0x000000ef41417211 */ /* 0x080fe200020f0eff */
[C---:B------:R-:W-:Y:S01]  /*1400*/  IMAD R59, R15.reuse, 0x17, RZ ;  /* 0x000000170f3b7824 */ /* 0x040fe200078e02ff */
        /* <DEDUP_REMOVED lines=9> */
[C---:B0-----:R-:W-:Y:S01]  /*14a0*/  IMAD R20, R15.reuse, 0xba, RZ ;  /* 0x000000ba0f147824 */ /* 0x041fe200078e02ff */
        /* <DEDUP_REMOVED lines=21> */
[C---:B------:R-:W-:Y:S01]  /*1600*/  IMAD R51, R15.reuse, 0xdc, RZ ;  /* 0x000000dc0f337824 */ /* 0x040fe200078e02ff */
        /* <DEDUP_REMOVED lines=22> */
[----:B------:R-:W-:Y:S01]  /*1770*/  IADD3 R84, P2, R84, R238, RZ ;  /* 0x000000ee54547210 */ /* 0x000fe20007f5e0ff */
[----:B------:R0:W3:Y:S01]  /*1780*/  LDG.E.U16 R2, desc[UR14][R238.64] ;  /* 0x0000000eee027981 */ /* 0x0000e2000c1e1500 */
[----:B------:R-:W-:-:S02]  /*1790*/  LEA.HI.X.SX32 R91, R91, R239, 0x1, P3 ;  /* 0x000000ef5b5b7211 */ /* 0x000fc400018f0eff */
[-C--:B------:R-:W-:Y:S01]  /*17a0*/  LEA.HI.X.SX32 R105, R32, R239.reuse, 0x1, P0 ;  /* 0x000000ef20697211 */ /* 0x080fe200000f0eff */
[----:B------:R-:W4:Y:S01]  /*17b0*/  LDG.E.U16 R236, desc[UR14][R236.64] ;  /* 0x0000000eecec7981 */ /* 0x000f22000c1e1500 */
[-C--:B------:R-:W-:Y:S02]  /*17c0*/  IADD3 R86, P3, R35, R238.reuse, RZ ;  /* 0x000000ee23567210 */ /* 0x080fe40007f7e0ff */
[-C--:B------:R-:W-:Y:S01]  /*17d0*/  IADD3 R88, P0, R88, R238.reuse, RZ ;  /* 0x000000ee58587210 */ /* 0x080fe20007f1e0ff */
[----:B------:R-:W4:Y:S01]  /*17e0*/  LDG.E.U16 R234, desc[UR14][R234.64] ;  /* 0x0000000eeaea7981 */ /* 0x000f22000c1e1500 */
[-C--:B------:R-:W-:Y:S02]  /*17f0*/  LEA.HI.X.SX32 R101, R101, R239.reuse, 0x1, P1 ;  /* 0x000000ef65657211 */ /* 0x080fe400008f0eff */
[----:B------:R-:W-:Y:S01]  /*1800*/  IADD3 R62, P1, R62, R238, RZ ;  /* 0x000000ee3e3e7210 */ /* 0x000fe20007f3e0ff */
[----:B------:R-:W4:Y:S01]  /*1810*/  LDG.E.U16 R232, desc[UR14][R232.64] ;  /* 0x0000000ee8e87981 */ /* 0x000f22000c1e1500 */
[----:B------:R-:W-:-:S02]  /*1820*/  LEA.HI.X.SX32 R93, R93, R239, 0x1, P6 ;  /* 0x000000ef5d5d7211 */ /* 0x000fc400030f0eff */
[-C--:B------:R-:W-:Y:S01]  /*1830*/  LEA.HI.X.SX32 R85, R85, R239.reuse, 0x1, P2 ;  /* 0x000000ef55557211 */ /* 0x080fe200010f0eff */
[----:B------:R-:W4:Y:S01]  /*1840*/  LDG.E.U16 R230, desc[UR14][R230.64] ;  /* 0x0000000ee6e67981 */ /* 0x000f22000c1e1500 */
[-C--:B------:R-:W-:Y:S02]  /*1850*/  LEA.HI.X.SX32 R109, R109, R239.reuse, 0x1, P4 ;  /* 0x000000ef6d6d7211 */ /* 0x080fe400020f0eff */
[-C--:B------:R-:W-:Y:S01]  /*1860*/  IADD3 R80, P6, R80, R238.reuse, RZ ;  /* 0x000000ee50507210 */ /* 0x080fe20007fde0ff */
[----:B------:R-:W4:Y:S01]  /*1870*/  LDG.E.U16 R128, desc[UR14][R128.64] ;  /* 0x0000000e80807981 */ /* 0x000f22000c1e1500 */
[----:B------:R-:W-:Y:S02]  /*1880*/  LEA.HI.X.SX32 R87, R87, R239, 0x1, P3 ;  /* 0x000000ef57577211 */ /* 0x000fe400018f0eff */
[-C--:B------:R-:W-:Y:S01]  /*1890*/  IADD3 R58, P2, R81, R238.reuse, RZ ;  /* 0x000000ee513a7210 */ /* 0x080fe20007f5e0ff */
[----:B------:R-:W4:Y:S01]  /*18a0*/  LDG.E.U16 R228, desc[UR14][R228.64] ;  /* 0x0000000ee4e47981 */ /* 0x000f22000c1e1500 */
[----:B------:R-:W-:-:S02]  /*18b0*/  IADD3 R94, P4, R94, R238, RZ ;  /* 0x000000ee5e5e7210 */ /* 0x000fc40007f9e0ff */
        /* <DEDUP_REMOVED lines=14> */
[-C--:B------:R-:W-:Y:S02]  /*19a0*/  IADD3 R76, P2, R76, R238.reuse, RZ ;  /* 0x000000ee4c4c7210 */ /* 0x080fe40007f5e0ff */
[----:B------:R-:W-:Y:S01]  /*19b0*/  LEA.HI.X.SX32 R21, R21, R239, 0x1, P3 ;  /* 0x000000ef15157211 */ /* 0x000fe200018f0eff */
[----:B------:R-:W4:Y:S01]  /*19c0*/  LDG.E.U16 R216, desc[UR14][R216.64] ;  /* 0x0000000ed8d87981 */ /* 0x000f22000c1e1500 */
[----:B------:R-:W-:-:S02]  /*19d0*/  IADD3 R82, P4, R82, R238, RZ ;  /* 0x000000ee52527210 */ /* 0x000fc40007f9e0ff */
[-C--:B------:R-:W-:Y:S01]  /*19e0*/  LEA.HI.X.SX32 R33, R33, R239.reuse, 0x1, P0 ;  /* 0x000000ef21217211 */ /* 0x080fe200000f0eff */
[----:B------:R-:W4:Y:S01]  /*19f0*/  LDG.E.U16 R214, desc[UR14][R214.64] ;  /* 0x0000000ed6d67981 */ /* 0x000f22000c1e1500 */
[-C--:B------:R-:W-:Y:S02]  /*1a00*/  IADD3 R50, P3, R79, R238.reuse, RZ ;  /* 0x000000ee4f327210 */ /* 0x080fe40007f7e0ff */
[-C--:B------:R-:W-:Y:S01]  /*1a10*/  LEA.HI.X.SX32 R37, R37, R239.reuse, 0x1, P5 ;  /* 0x000000ef25257211 */ /* 0x080fe200028f0eff */
[----:B------:R-:W4:Y:S01]  /*1a20*/  LDG.E.U16 R212, desc[UR14][R212.64] ;  /* 0x0000000ed4d47981 */ /* 0x000f22000c1e1500 */
[-C--:B------:R-:W-:Y:S02]  /*1a30*/  IADD3 R74, P0, R251, R238.reuse, RZ ;  /* 0x000000eefb4a7210 */ /* 0x080fe40007f1e0ff */
[----:B------:R-:W-:Y:S01]  /*1a40*/  LEA.HI.X.SX32 R79, R75, R239, 0x1, P1 ;  /* 0x000000ef4b4f7211 */ /* 0x000fe200008f0eff */
[----:B------:R-:W4:Y:S01]  /*1a50*/  LDG.E.U16 R210, desc[UR14][R210.64] ;  /* 0x0000000ed2d27981 */ /* 0x000f22000c1e1500 */
[----:B------:R-:W-:-:S02]  /*1a60*/  IADD3 R34, P5, R34, R238, RZ ;  /* 0x000000ee22227210 */ /* 0x000fc40007fbe0ff */
[-C--:B------:R-:W-:Y:S01]  /*1a70*/  IADD3 R26, P1, R77, R238.reuse, RZ ;  /* 0x000000ee4d1a7210 */ /* 0x080fe20007f3e0ff */
[----:B------:R-:W4:Y:S01]  /*1a80*/  LDG.E.U16 R208, desc[UR14][R208.64] ;  /* 0x0000000ed0d07981 */ /* 0x000f22000c1e1500 */
[-C--:B------:R-:W-:Y:S02]  /*1a90*/  LEA.HI.X.SX32 R77, R53, R239.reuse, 0x1, P2 ;  /* 0x000000ef354d7211 */ /* 0x080fe400010f0eff */
[-C--:B------:R-:W-:Y:S01]  /*1aa0*/  LEA.HI.X.SX32 R83, R83, R239.reuse, 0x1, P4 ;  /* 0x000000ef53537211 */ /* 0x080fe200020f0eff */
[----:B------:R-:W4:Y:S01]  /*1ab0*/  LDG.E.U16 R206, desc[UR14][R206.64] ;  /* 0x0000000ecece7981 */ /* 0x000f22000c1e1500 */
[-C--:B------:R-:W-:Y:S02]  /*1ac0*/  IADD3 R52, P2, R29, R238.reuse, RZ ;  /* 0x000000ee1d347210 */ /* 0x080fe40007f5e0ff */
[----:B------:R-:W-:Y:S01]  /*1ad0*/  IADD3 R40, P4, R40, R238, RZ ;  /* 0x000000ee28287210 */ /* 0x000fe20007f9e0ff */
[----:B------:R-:W4:Y:S01]  /*1ae0*/  LDG.E.U16 R204, desc[UR14][R204.64] ;  /* 0x0000000ecccc7981 */ /* 0x000f22000c1e1500 */
[----:B------:R-:W-:-:S02]  /*1af0*/  LEA.HI.X.SX32 R75, R49, R239, 0x1, P0 ;  /* 0x000000ef314b7211 */ /* 0x000fc400000f0eff */
[-C--:B------:R-:W-:Y:S01]  /*1b00*/  LEA.HI.X.SX32 R35, R35, R239.reuse, 0x1, P5 ;  /* 0x000000ef23237211 */ /* 0x080fe200028f0eff */
[----:B------:R-:W4:Y:S01]  /*1b10*/  LDG.E.U16 R202, desc[UR14][R202.64] ;  /* 0x0000000ecaca7981 */ /* 0x000f22000c1e1500 */
[-C--:B------:R-:W-:Y:S02]  /*1b20*/  IADD3 R24, P0, R51, R238.reuse, RZ ;  /* 0x000000ee33187210 */ /* 0x080fe40007f1e0ff */
[-C--:B------:R-:W-:Y:S01]  /*1b30*/  IADD3 R30, P5, R30, R238.reuse, RZ ;  /* 0x000000ee1e1e7210 */ /* 0x080fe20007fbe0ff */
[----:B------:R-:W4:Y:S01]  /*1b40*/  LDG.E.U16 R200, desc[UR14][R200.64] ;  /* 0x0000000ec8c87981 */ /* 0x000f22000c1e1500 */
[-C--:B------:R-:W-:Y:S02]  /*1b50*/  LEA.HI.X.SX32 R55, R55, R239.reuse, 0x1, P6 ;  /* 0x000000ef37377211 */ /* 0x080fe400030f0eff */
        /* <DEDUP_REMOVED lines=8> */
[CC--:B------:R-:W-:Y:S02]  /*1be0*/  IADD3 R48, P2, R13.reuse, R238.reuse, RZ ;  /* 0x000000ee0d307210 */ /* 0x0c0fe40007f5e0ff */
[-C--:B------:R-:W-:Y:S01]  /*1bf0*/  LEA.HI.X.SX32 R27, R13, R239.reuse, 0x1, P1 ;  /* 0x000000ef0d1b7211 */ /* 0x080fe200008f0eff */
[----:B------:R-:W-:Y:S01]  /*1c00*/  IMAD R13, R15, 0x6e, RZ ;  /* 0x0000006e0f0d7824 */ /* 0x000fe200078e02ff */
[-C--:B------:R-:W-:Y:S01]  /*1c10*/  IADD3 R46, P4, R71, R238.reuse, RZ ;  /* 0x000000ee472e7210 */ /* 0x080fe20007f9e0ff */
[----:B------:R-:W-:Y:S01]  /*1c20*/  IMAD R43, R15, 0xfc, RZ ;  /* 0x000000fc0f2b7824 */ /* 0x000fe200078e02ff */
        /* <DEDUP_REMOVED lines=8> */
[C---:B------:R-:W-:Y:S02]  /*1cb0*/  IADD3 R8, P4, R13.reuse, R238, RZ ;  /* 0x000000ee0d087210 */ /* 0x040fe40007f9e0ff */
[-C--:B------:R-:W-:Y:S01]  /*1cc0*/  LEA.HI.X.SX32 R25, R13, R239.reuse, 0x1, P0 ;  /* 0x000000ef0d197211 */ /* 0x080fe200000f0eff */
[----:B------:R-:W4:Y:S01]  /*1cd0*/  LDG.E.U16 R186, desc[UR14][R186.64] ;  /* 0x0000000ebaba7981 */ /* 0x000f22000c1e1500 */
[----:B------:R-:W-:Y:S01]  /*1ce0*/  LEA.HI.X.SX32 R29, R29, R239, 0x1, P5 ;  /* 0x000000ef1d1d7211 */ /* 0x000fe200028f0eff */
[----:B------:R-:W-:-:S02]  /*1cf0*/  IMAD R13, R15, 0x7e, RZ ;  /* 0x0000007e0f0d7824 */ /* 0x000fc400078e02ff */
[----:B------:R-:W4:Y:S01]  /*1d00*/  LDG.E.U16 R184, desc[UR14][R184.64] ;  /* 0x0000000eb8b87981 */ /* 0x000f22000c1e1500 */
[----:B------:R-:W-:-:S03]  /*1d10*/  IADD3 R42, P5, R43, R238, RZ ;  /* 0x000000ee2b2a7210 */ /* 0x000fc60007fbe0ff */
[----:B------:R-:W4:Y:S04]  /*1d20*/  LDG.E.U16 R182, desc[UR14][R182.64] ;  /* 0x0000000eb6b67981 */ /* 0x000f28000c1e1500 */
        /* <DEDUP_REMOVED lines=8> */
[----:B------:R-:W4:Y:S01]  /*1db0*/  LDG.E.U16 R166, desc[UR14][R166.64] ;  /* 0x0000000ea6a67981 */ /* 0x000f22000c1e1500 */
[----:B------:R-:W-:-:S03]  /*1dc0*/  IMAD R17, R15, 0xae, RZ ;  /* 0x000000ae0f117824 */ /* 0x000fc600078e02ff */
[----:B------:R-:W4:Y:S01]  /*1dd0*/  LDG.E.U16 R162, desc[UR14][R162.64] ;  /* 0x0000000ea2a27981 */ /* 0x000f22000c1e1500 */
[----:B------:R-:W-:-:S03]  /*1de0*/  IMAD R19, R15, 0x2f, RZ ;  /* 0x0000002f0f137824 */ /* 0x000fc600078e02ff */
[----:B------:R-:W4:Y:S01]  /*1df0*/  LDG.E.U16 R160, desc[UR14][R160.64] ;  /* 0x0000000ea0a07981 */ /* 0x000f22000c1e1500 */
[----:B------:R-:W-:-:S03]  /*1e00*/  LEA.HI.X.SX32 R45, R11, R239, 0x1, P6 ;  /* 0x000000ef0b2d7211 */ /* 0x000fc600030f0eff */
[----:B------:R-:W4:Y:S01]  /*1e10*/  LDG.E.U16 R158, desc[UR14][R158.64] ;  /* 0x0000000e9e9e7981 */ /* 0x000f22000c1e1500 */
[----:B------:R-:W-:-:S03]  /*1e20*/  LEA.HI.X.SX32 R43, R13, R239, 0x1, P5 ;  /* 0x000000ef0d2b7211 */ /* 0x000fc600028f0eff */
        /* <DEDUP_REMOVED lines=28> */
[----:B------:R-:W-:Y:S01]  /*1ff0*/  IADD3 R16, P1, R17, R238, RZ ;  /* 0x000000ee11107210 */ /* 0x000fe20007f3e0ff */
[----:B------:R-:W-:Y:S01]  /*2000*/  IMAD R9, R15, 0x37, RZ ;  /* 0x000000370f097824 */ /* 0x000fe200078e02ff */
[----:B------:R-:W-:Y:S01]  /*2010*/  LEA.HI.X.SX32 R49, R19, R239, 0x1, P2 ;  /* 0x000000ef13317211 */ /* 0x000fe200010f0eff */
[----:B------:R-:W4:Y:S01]  /*2020*/  LDG.E.U16 R126, desc[UR14][R126.64] ;  /* 0x0000000e7e7e7981 */ /* 0x000f22000c1e1500 */
[----:B------:R-:W-:-:S03]  /*2030*/  IMAD R17, R15, 0xbe, RZ ;  /* 0x000000be0f117824 */ /* 0x000fc600078e02ff */
[----:B------:R-:W4:Y:S01]  /*2040*/  LDG.E.U16 R170, desc[UR14][R170.64] ;  /* 0x0000000eaaaa7981 */ /* 0x000f22000c1e1500 */
[----:B------:R-:W-:-:S03]  /*2050*/  IMAD R19, R15, 0xce, RZ ;  /* 0x000000ce0f137824 */ /* 0x000fc600078e02ff */
        /* <DEDUP_REMOVED lines=8> */
[----:B------:R1:W4:Y:S04]  /*20e0*/  LDG.E.U16 R21, desc[UR14][R20.64] ;  /* 0x0000000e14157981 */ /* 0x000328000c1e1500 */
        /* <DEDUP_REMOVED lines=20> */
[-C--:B------:R-:W-:Y:S01]  /*2230*/  LEA.HI.X.SX32 R9, R9, R239.reuse, 0x1, P4 ;  /* 0x000000ef09097211 */ /* 0x080fe200020f0eff */
[----:B------:R-:W-:Y:S01]  /*2240*/  IMAD R11, R15, 0x3f, RZ ;  /* 0x0000003f0f0b7824 */ /* 0x000fe200078e02ff */
[-C--:B------:R-:W-:Y:S01]  /*2250*/  IADD3 R14, P4, R17, R238.reuse, RZ ;  /* 0x000000ee110e7210 */ /* 0x080fe20007f9e0ff */
[----:B------:R-:W-:Y:S01]  /*2260*/  IMAD R23, R15, 0x9e, RZ ;  /* 0x0000009e0f177824 */ /* 0x000fe200078e02ff */
[-C--:B------:R-:W-:Y:S01]  /*2270*/  IADD3 R12, P0, R19, R238.reuse, RZ ;  /* 0x000000ee130c7210 */ /* 0x080fe20007f1e0ff */
[----:B------:R-:W-:Y:S01]  /*2280*/  IMAD R17, R15, 0xde, RZ ;  /* 0x000000de0f117824 */ /* 0x000fe200078e02ff */
[-C--:B------:R-:W-:Y:S01]  /*2290*/  IADD3 R38, P6, R13, R238.reuse, RZ ;  /* 0x000000ee0d267210 */ /* 0x080fe20007fde0ff */
[----:B------:R-:W-:Y:S01]  /*22a0*/  IMAD R19, R15, 0xee, RZ ;  /* 0x000000ee0f137824 */ /* 0x000fe200078e02ff */
[-C--:B------:R-:W-:Y:S01]  /*22b0*/  IADD3 R18, P2, R23, R238.reuse, RZ ;  /* 0x000000ee17127210 */ /* 0x080fe20007f5e0ff */
[----:B------:R-:W-:Y:S01]  /*22c0*/  IMAD R247, R15, 0x5f, RZ ;  /* 0x0000005f0ff77824 */ /* 0x000fe200078e02ff */
[----:B------:R-:W-:Y:S01]  /*22d0*/  LEA.HI.X.SX32 R39, R11, R239, 0x1, P6 ;  /* 0x000000ef0b277211 */ /* 0x000fe200030f0eff */
[----:B------:R-:W-:Y:S01]  /*22e0*/  IMAD R246, R15, 0x77, RZ ;  /* 0x000000770ff67824 */ /* 0x000fe200078e02ff */
[-C--:B------:R-:W-:Y:S01]  /*22f0*/  IADD3 R10, P6, R17, R238.reuse, RZ ;  /* 0x000000ee110a7210 */ /* 0x080fe20007fde0ff */
[----:B------:R-:W-:Y:S01]  /*2300*/  IMAD R23, R15, 0x47, RZ ;  /* 0x000000470f177824 */ /* 0x000fe200078e02ff */
[----:B0-----:R-:W-:Y:S01]  /*2310*/  IADD3 R238, P5, R19, R238, RZ ;  /* 0x000000ee13ee7210 */ /* 0x001fe20007fbe0ff */
[C---:B------:R-:W-:Y:S01]  /*2320*/  IMAD R19, R15.reuse, 0x4f, RZ ;  /* 0x0000004f0f137824 */ /* 0x040fe200078e02ff */
[----:B------:R-:W4:Y:S01]  /*2330*/  LDG.E.U16 R100, desc[UR14][R100.64] ;  /* 0x0000000e64647981 */ /* 0x000f22000c1e1500 */
[----:B------:R-:W-:-:S02]  /*2340*/  IMAD R17, R15, 0x57, RZ ;  /* 0x000000570f117824 */ /* 0x000fc400078e02ff */
[C---:B------:R-:W-:Y:S01]  /*2350*/  IMAD R13, R15.reuse, 0x67, RZ ;  /* 0x000000670f0d7824 */ /* 0x040fe200078e02ff */
[----:B------:R-:W4:Y:S01]  /*2360*/  LDG.E.U16 R86, desc[UR14][R86.64] ;  /* 0x0000000e56567981 */ /* 0x000f22000c1e1500 */
[----:B------:R-:W-:Y:S01]  /*2370*/  IMAD R11, R15, 0x6f, RZ ;  /* 0x0000006f0f0b7824 */ /* 0x000fe200078e02ff */
[-C--:B------:R-:W-:Y:S02]  /*2380*/  LEA.HI.X.SX32 R23, R23, R239.reuse, 0x1, P3 ;  /* 0x000000ef17177211 */ /* 0x080fe400018f0eff */
[-C--:B------:R-:W-:Y:S01]  /*2390*/  LEA.HI.X.SX32 R19, R19, R239.reuse, 0x1, P2 ;  /* 0x000000ef13137211 */ /* 0x080fe200010f0eff */
[----:B------:R-:W4:Y:S01]  /*23a0*/  LDG.E.U16 R58, desc[UR14][R58.64] ;  /* 0x0000000e3a3a7981 */ /* 0x000f22000c1e1500 */
[-C--:B------:R-:W-:Y:S02]  /*23b0*/  LEA.HI.X.SX32 R17, R17, R239.reuse, 0x1, P1 ;  /* 0x000000ef11117211 */ /* 0x080fe400008f0eff */
[-C--:B------:R-:W-:Y:S01]  /*23c0*/  LEA.HI.X.SX32 R15, R247, R239.reuse, 0x1, P4 ;  /* 0x000000eff70f7211 */ /* 0x080fe200020f0eff */
[----:B------:R-:W4:Y:S01]  /*23d0*/  LDG.E.U16 R54, desc[UR14][R54.64] ;  /* 0x0000000e36367981 */ /* 0x000f22000c1e1500 */
[----:B------:R-:W-:-:S02]  /*23e0*/  LEA.HI.X.SX32 R13, R13, R239, 0x1, P0 ;  /* 0x000000ef0d0d7211 */ /* 0x000fc400000f0eff */
[-C--:B------:R-:W-:Y:S01]  /*23f0*/  LEA.HI.X.SX32 R11, R11, R239.reuse, 0x1, P6 ;  /* 0x000000ef0b0b7211 */ /* 0x080fe200030f0eff */
[----:B------:R-:W4:Y:S01]  /*2400*/  LDG.E.U16 R30, desc[UR14][R30.64] ;  /* 0x0000000e1e1e7981 */ /* 0x000f22000c1e1500 */
[----:B------:R-:W-:-:S03]  /*2410*/  LEA.HI.X.SX32 R239, R246, R239, 0x1, P5 ;  /* 0x000000eff6ef7211 */ /* 0x000fc600028f0eff */
[----:B------:R-:W4:Y:S04]  /*2420*/  LDG.E.U16 R52, desc[UR14][R52.64] ;  /* 0x0000000e34347981 */ /* 0x000f28000c1e1500 */
[----:B------:R-:W4:Y:S04]  /*2430*/  LDG.E.U16 R48, desc[UR14][R48.64] ;  /* 0x0000000e30307981 */ /* 0x000f28000c1e1500 */
[----:B------:R0:W4:Y:S04]  /*2440*/  LDG.E.U16 R9, desc[UR14][R8.64] ;  /* 0x0000000e08097981 */ /* 0x000128000c1e1500 */
[----:B------:R-:W4:Y:S04]  /*2450*/  LDG.E.U16 R38, desc[UR14][R38.64] ;  /* 0x0000000e26267981 */ /* 0x000f28000c1e1500 */
[----:B------:R-:W4:Y:S04]  /*2460*/  LDG.E.U16 R22, desc[UR14][R22.64] ;  /* 0x0000000e16167981 */ /* 0x000f28000c1e1500 */
[----:B------:R5:W4:Y:S04]  /*2470*/  LDG.E.U16 R18, desc[UR14][R18.64] ;  /* 0x0000000e12127981 */ /* 0x000b28000c1e1500 */
[----:B------:R-:W4:Y:S04]  /*2480*/  LDG.E.U16 R16, desc[UR14][R16.64] ;  /* 0x0000000e10107981 */ /* 0x000f28000c1e1500 */
[----:B------:R-:W4:Y:S04]  /*2490*/  LDG.E.U16 R14, desc[UR14][R14.64] ;  /* 0x0000000e0e0e7981 */ /* 0x000f28000c1e1500 */
[----:B------:R-:W4:Y:S04]  /*24a0*/  LDG.E.U16 R12, desc[UR14][R12.64] ;  /* 0x0000000e0c0c7981 */ /* 0x000f28000c1e1500 */
[----:B------:R2:W4:Y:S04]  /*24b0*/  LDG.E.U16 R10, desc[UR14][R10.64] ;  /* 0x0000000e0a0a7981 */ /* 0x000528000c1e1500 */
[----:B------:R-:W4:Y:S01]  /*24c0*/  LDG.E.U16 R238, desc[UR14][R238.64] ;  /* 0x0000000eeeee7981 */ /* 0x000f22000c1e1500 */
[----:B------:R-:W3:Y:S01]  /*24d0*/  S2UR UR4, SR_CgaCtaId ;  /* 0x00000000000479c3 */ /* 0x000ee20000008800 */
[C---:B-1----:R-:W-:Y:S01]  /*24e0*/  LOP3.LUT R20, R248.reuse, 0x3f, RZ, 0xc0, !PT ;  /* 0x0000003ff8147812 */ /* 0x042fe200078ec0ff */
[----:B------:R-:W-:Y:S01]  /*24f0*/  UMOV UR7, 0x400 ;  /* 0x0000040000077882 */ /* 0x000fe20000000000 */
[----:B0-----:R-:W-:-:S03]  /*2500*/  LOP3.LUT R8, R248, 0xc0, RZ, 0xc0, !PT ;  /* 0x000000c0f8087812 */ /* 0x001fc600078ec0ff */
[----:B-----5:R-:W-:-:S04]  /*2510*/  IMAD.SHL.U32 R19, R20, 0x2, RZ ;  /* 0x0000000214137824 */ /* 0x020fc800078e00ff */
[----:B------:R-:W-:-:S05]  /*2520*/  IMAD R19, R8, 0x100, R19 ;  /* 0x0000010008137824 */ /* 0x000fca00078e0213 */
[----:B--2---:R-:W-:Y:S01]  /*2530*/  LOP3.LUT R11, R19, 0x10, RZ, 0x3c, !PT ;  /* 0x00000010130b7812 */ /* 0x004fe200078e3cff */
[----:B---3--:R-:W-:-:S09]  /*2540*/  ULEA UR7, UR4, UR7, 0x18 ;  /* 0x0000000704077291 */ /* 0x008fd2000f8ec03f */
[----:B------:R0:W-:Y:S04]  /*2550*/  STS.U16 [R19+UR7+0x800], R3 ;  /* 0x0008000313007988 */ /* 0x0001e80008000407 */
[----:B------:R-:W-:Y:S01]  /*2560*/  STS.U16 [R19+UR7+0x400], R4 ;  /* 0x0004000413007988 */ /* 0x000fe20008000407 */
[----:B0-----:R-:W-:-:S03]  /*2570*/  LOP3.LUT R3, R19, 0x20, RZ, 0x3c, !PT ;  /* 0x0000002013037812 */ /* 0x001fc600078e3cff */
[----:B------:R-:W-:Y:S04]  /*2580*/  STS.U16 [R19+UR7], R2 ;  /* 0x0000000213007988 */ /* 0x000fe80008000407 */
[----:B------:R-:W-:Y:S04]  /*2590*/  STS.U16 [R19+UR7+0x1000], R245 ;  /* 0x001000f513007988 */ /* 0x000fe80008000407 */
[----:B------:R-:W-:Y:S04]  /*25a0*/  STS.U16 [R19+UR7+0x2000], R244 ;  /* 0x002000f413007988 */ /* 0x000fe80008000407 */
[----:B----4-:R-:W-:Y:S04]  /*25b0*/  STS.U16 [R19+UR7+0x2400], R243 ;  /* 0x002400f313007988 */ /* 0x010fe80008000407 */
[----:B------:R-:W-:Y:S04]  /*25c0*/  STS.U16 [R19+UR7+0x1400], R242 ;  /* 0x001400f213007988 */ /* 0x000fe80008000407 */
        /* <DEDUP_REMOVED lines=25> */
[----:B------:R0:W-:Y:S04]  /*2760*/  STS.U16 [R3+UR7+0x500], R7 ;  /* 0x0005000703007988 */ /* 0x0001e80008000407 */
[----:B------:R-:W-:Y:S04]  /*2770*/  STS.U16 [R3+UR7+0x900], R192 ;  /* 0x000900c003007988 */ /* 0x000fe80008000407 */
[----:B------:R-:W-:Y:S01]  /*2780*/  STS.U16 [R3+UR7+0xd00], R98 ;  /* 0x000d006203007988 */ /* 0x000fe20008000407 */
[----:B0-----:R-:W-:-:S03]  /*2790*/  LOP3.LUT R7, R19, 0x30, RZ, 0x3c, !PT ;  /* 0x0000003013077812 */ /* 0x001fc600078e3cff */
        /* <DEDUP_REMOVED lines=46> */
[----:B------:R0:W-:Y:S01]  /*2a80*/  STS.U16 [R3+UR7+0x3e00], R104 ;  /* 0x003e006803007988 */ /* 0x0001e20008000407 */
[----:B------:R-:W-:-:S03]  /*2a90*/  IMAD.MOV.U32 R2, RZ, RZ, 0x3f800000 ;  /* 0x3f800000ff027424 */ /* 0x000fc600078e00ff */
[----:B------:R1:W-:Y:S01]  /*2aa0*/  STS.U16 [R7+UR7+0x280], R5 ;  /* 0x0002800507007988 */ /* 0x0003e20008000407 */
[----:B------:R-:W-:Y:S01]  /*2ab0*/  IMAD.MOV.U32 R4, RZ, RZ, 0x3f800000 ;  /* 0x3f800000ff047424 */ /* 0x000fe200078e00ff */
[----:B0-----:R-:W-:Y:S02]  /*2ac0*/  LOP3.LUT R3, R19, 0x60, RZ, 0x3c, !PT ;  /* 0x0000006013037812 */ /* 0x001fe400078e3cff */
[----:B------:R-:W-:Y:S01]  /*2ad0*/  STS.U16 [R7+UR7+0x680], R126 ;  /* 0x0006807e07007988 */ /* 0x000fe20008000407 */
[----:B-1----:R-:W-:-:S03]  /*2ae0*/  MOV R5, 0x3f800000 ;  /* 0x3f80000000057802 */ /* 0x002fc60000000f00 */
        /* <DEDUP_REMOVED lines=13> */
[----:B------:R-:W-:Y:S01]  /*2bc0*/  STS.U16 [R7+UR7+0x3e80], R74 ;  /* 0x003e804a07007988 */ /* 0x000fe20008000407 */
[----:B------:R-:W-:-:S03]  /*2bd0*/  IMAD.SHL.U32 R0, R0, 0x100, RZ ;  /* 0x0000010000007824 */ /* 0x000fc600078e00ff */
        /* <DEDUP_REMOVED lines=16> */
[----:B------:R-:W-:Y:S01]  /*2ce0*/  STL [R1+0xc], R2 ;  /* 0x00000c0201007387 */ /* 0x000fe20000100800 */
[----:B0-----:R-:W-:-:S03]  /*2cf0*/  IMAD.MOV.U32 R3, RZ, RZ, 0x3f800000 ;  /* 0x3f800000ff037424 */ /* 0x001fc600078e00ff */
[----:B------:R-:W-:Y:S04]  /*2d00*/  STL [R1+0x8], R5 ;  /* 0x0000080501007387 */ /* 0x000fe80000100800 */
[----:B------:R-:W-:Y:S04]  /*2d10*/  STL [R1+0x4], R4 ;  /* 0x0000040401007387 */ /* 0x000fe80000100800 */
[----:B------:R0:W-:Y:S02]  /*2d20*/  STL [R1], R3 ;  /* 0x0000000301007387 */ /* 0x0001e40000100800 */
[----:B0-----:R-:W-:-:S05]  /*2d30*/  VIADD R3, R0, 0x100 ;  /* 0x0000010000037836 */ /* 0x001fca0000000000 */
[----:B------:R-:W-:Y:S02]  /*2d40*/  ISETP.GE.AND P0, PT, R3, 0x1, PT ;  /* 0x000000010300780c */ /* 0x000fe40003f06270 */
[----:B------:R-:W-:Y:S01]  /*2d50*/  LOP3.LUT R19, R19, 0x70, RZ, 0x3c, !PT ;  /* 0x0000007013137812 */ /* 0x000fe200078e3cff */
[----:B------:R-:W-:Y:S01]  /*2d60*/  IMAD.MOV.U32 R8, RZ, RZ, -0x800000 ;  /* 0xff800000ff087424 */ /* 0x000fe200078e00ff */
[----:B------:R-:W-:-:S03]  /*2d70*/  CS2R R88, SRZ ;  /* 0x0000000000587805 */ /* 0x000fc6000001ff00 */
[----:B------:R0:W-:Y:S01]  /*2d80*/  STS.U16 [R19+UR7+0x380], R100 ;  /* 0x0003806413007988 */ /* 0x0001e20008000407 */
[----:B------:R-:W-:-:S03]  /*2d90*/  IMAD.MOV.U32 R7, RZ, RZ, -0x800000 ;  /* 0xff800000ff077424 */ /* 0x000fc600078e00ff */
[----:B------:R-:W-:Y:S01]  /*2da0*/  STS.U16 [R19+UR7+0x780], R86 ;  /* 0x0007805613007988 */ /* 0x000fe20008000407 */
[----:B------:R-:W-:-:S03]  /*2db0*/  IMAD.MOV.U32 R2, RZ, RZ, -0x800000 ;  /* 0xff800000ff027424 */ /* 0x000fc600078e00ff */
[----:B------:R-:W-:Y:S01]  /*2dc0*/  STS.U16 [R19+UR7+0xb80], R58 ;  /* 0x000b803a13007988 */ /* 0x000fe20008000407 */
[----:B------:R-:W-:-:S03]  /*2dd0*/  CS2R R90, SRZ ;  /* 0x00000000005a7805 */ /* 0x000fc6000001ff00 */
[----:B------:R-:W-:Y:S01]  /*2de0*/  STS.U16 [R19+UR7+0xf80], R54 ;  /* 0x000f803613007988 */ /* 0x000fe20008000407 */
[----:B------:R-:W-:-:S03]  /*2df0*/  CS2R R92, SRZ ;  /* 0x00000000005c7805 */ /* 0x000fc6000001ff00 */
[----:B------:R-:W-:Y:S01]  /*2e00*/  STS.U16 [R19+UR7+0x1380], R52 ;  /* 0x0013803413007988 */ /* 0x000fe20008000407 */
[----:B------:R-:W-:-:S03]  /*2e10*/  CS2R R94, SRZ ;  /* 0x00000000005e7805 */ /* 0x000fc6000001ff00 */
[----:B------:R-:W-:Y:S01]  /*2e20*/  STS.U16 [R19+UR7+0x1780], R48 ;  /* 0x0017803013007988 */ /* 0x000fe20008000407 */
[----:B------:R-:W-:-:S03]  /*2e30*/  CS2R R96, SRZ ;  /* 0x0000000000607805 */ /* 0x000fc6000001ff00 */
[----:B------:R1:W-:Y:S01]  /*2e40*/  STS.U16 [R19+UR7+0x1b80], R9 ;  /* 0x001b800913007988 */ /* 0x0003e20008000407 */
[----:B------:R-:W-:-:S03]  /*2e50*/  CS2R R98, SRZ ;  /* 0x0000000000627805 */ /* 0x000fc6000001ff00 */
[----:B------:R-:W-:Y:S01]  /*2e60*/  STS.U16 [R19+UR7+0x1f80], R38 ;  /* 0x001f802613007988 */ /* 0x000fe20008000407 */
[----:B0-----:R-:W-:-:S03]  /*2e70*/  CS2R R100, SRZ ;  /* 0x0000000000647805 */ /* 0x001fc6000001ff00 */
[----:B------:R0:W-:Y:S01]  /*2e80*/  STS.U16 [R19+UR7+0x3f80], R30 ;  /* 0x003f801e13007988 */ /* 0x0001e20008000407 */
[----:B------:R-:W-:-:S03]  /*2e90*/  CS2R R102, SRZ ;  /* 0x0000000000667805 */ /* 0x000fc6000001ff00 */
[----:B------:R2:W-:Y:S01]  /*2ea0*/  STS.U16 [R19+UR7+0x2380], R22 ;  /* 0x0023801613007988 */ /* 0x0005e20008000407 */
[----:B-1----:R-:W-:-:S03]  /*2eb0*/  IMAD.MOV.U32 R9, RZ, RZ, -0x800000 ;  /* 0xff800000ff097424 */ /* 0x002fc600078e00ff */
[----:B------:R2:W-:Y:S01]  /*2ec0*/  STS.U16 [R19+UR7+0x2780], R18 ;  /* 0x0027801213007988 */ /* 0x0005e20008000407 */
[----:B------:R-:W-:-:S03]  /*2ed0*/  CS2R R104, SRZ ;  /* 0x0000000000687805 */ /* 0x000fc6000001ff00 */
        /* <DEDUP_REMOVED lines=9> */
[----:B------:R-:W-:Y:S02]  /*2f70*/  CS2R R114, SRZ ;  /* 0x0000000000727805 */ /* 0x000fe4000001ff00 */
[----:B------:R-:W-:Y:S02]  /*2f80*/  CS2R R116, SRZ ;  /* 0x0000000000747805 */ /* 0x000fe4000001ff00 */
[----:B------:R-:W-:Y:S02]  /*2f90*/  CS2R R118, SRZ ;  /* 0x0000000000767805 */ /* 0x000fe4000001ff00 */
[----:B------:R-:W-:Y:S02]  /*2fa0*/  CS2R R120, SRZ ;  /* 0x0000000000787805 */ /* 0x000fe4000001ff00 */
[----:B------:R-:W-:Y:S02]  /*2fb0*/  CS2R R122, SRZ ;  /* 0x00000000007a7805 */ /* 0x000fe4000001ff00 */
[----:B------:R-:W-:-:S02]  /*2fc0*/  CS2R R124, SRZ ;  /* 0x00000000007c7805 */ /* 0x000fc4000001ff00 */
        /* <DEDUP_REMOVED lines=16> */
[----:B0-----:R-:W-:Y:S02]  /*30d0*/  CS2R R30, SRZ ;  /* 0x00000000001e7805 */ /* 0x001fe4000001ff00 */
        /* <DEDUP_REMOVED lines=28> */
[----:B------:R-:W-:Y:S01]  /*32a0*/  LOP3.LUT R3, R248, 0xe0, RZ, 0xc0, !PT ;  /* 0x000000e0f8037812 */ /* 0x000fe200078ec0ff */
[----:B--2---:R-:W-:Y:S06]  /*32b0*/  @!P0 BRA `(.L_x_0) ;  /* 0x0000006000948947 */ /* 0x004fec0003800000 */
[----:B------:R-:W0:Y:S01]  /*32c0*/  LDC.64 R4, c[0x0][0x260] ;  /* 0x00009800ff047b82 */ /* 0x000e220000000a00 */
[--C-:B------:R-:W-:Y:S01]  /*32d0*/  SHF.R.U32.HI R2, RZ, 0x5, R248.reuse ;  /* 0x00000005ff027819 */ /* 0x100fe200000116f8 */
[----:B------:R-:W-:Y:S01]  /*32e0*/  ULDC UR4, c[0x0][0x258] ;  /* 0x0000960000047ab9 */ /* 0x000fe20000000800 */
[----:B------:R-:W-:Y:S01]  /*32f0*/  ULDC.64 UR8, c[0x0][0x218] ;  /* 0x0000860000087ab9 */ /* 0x000fe20000000a00 */
[----:B------:R-:W-:Y:S02]  /*3300*/  SHF.R.U32.HI R13, RZ, 0x2, R248 ;  /* 0x00000002ff0d7819 */ /* 0x000fe400000116f8 */
[----:B------:R-:W-:Y:S02]  /*3310*/  CS2R R88, SRZ ;  /* 0x0000000000587805 */ /* 0x000fe4000001ff00 */
[----:B------:R-:W-:Y:S02]  /*3320*/  R2UR UR12, R2 ;  /* 0x00000000020c72ca */ /* 0x000fe400000e0000 */
[----:B------:R-:W-:Y:S01]  /*3330*/  CS2R R90, SRZ ;  /* 0x00000000005a7805 */ /* 0x000fe2000001ff00 */
[----:B------:R-:W1:Y:S01]  /*3340*/  LDC.64 R216, c[0x0][0x250] ;  /* 0x00009400ffd87b82 */ /* 0x000e620000000a00 */
[----:B------:R-:W-:-:S02]  /*3350*/  LOP3.LUT R2, R248, 0x7f, RZ, 0xc0, !PT ;  /* 0x0000007ff8027812 */ /* 0x000fc400078ec0ff */
[----:B------:R-:W-:Y:S02]  /*3360*/  CS2R R92, SRZ ;  /* 0x00000000005c7805 */ /* 0x000fe4000001ff00 */
[----:B------:R-:W-:Y:S02]  /*3370*/  SHF.R.U32.HI R11, RZ, 0x1, R3 ;  /* 0x00000001ff0b7819 */ /* 0x000fe40000011603 */
[----:B------:R-:W-:Y:S02]  /*3380*/  CS2R R94, SRZ ;  /* 0x00000000005e7805 */ /* 0x000fe4000001ff00 */
[----:B------:R-:W-:Y:S02]  /*3390*/  SGXT.U32 R13, R13, 0x3 ;  /* 0x000000030d0d781a */ /* 0x000fe40000000000 */
[----:B------:R-:W-:Y:S02]  /*33a0*/  CS2R R96, SRZ ;  /* 0x0000000000607805 */ /* 0x000fe4000001ff00 */
[----:B------:R-:W-:Y:S01]  /*33b0*/  CS2R R98, SRZ ;  /* 0x0000000000627805 */ /* 0x000fe2000001ff00 */
[----:B------:R-:W2:Y:S01]  /*33c0*/  LDC R30, c[0x0][0x268] ;  /* 0x00009a00ff1e7b82 */ /* 0x000ea20000000800 */
[----:B------:R-:W-:-:S02]  /*33d0*/  CS2R R100, SRZ ;  /* 0x0000000000647805 */ /* 0x000fc4000001ff00 */
[----:B------:R-:W-:Y:S02]  /*33e0*/  CS2R R102, SRZ ;  /* 0x0000000000667805 */ /* 0x000fe4000001ff00 */
[----:B------:R-:W-:Y:S02]  /*33f0*/  CS2R R104, SRZ ;  /* 0x0000000000687805 */ /* 0x000fe4000001ff00 */
[----:B------:R-:W-:Y:S02]  /*3400*/  CS2R R106, SRZ ;  /* 0x00000000006a7805 */ /* 0x000fe4000001ff00 */
[----:B------:R-:W-:Y:S02]  /*3410*/  CS2R R108, SRZ ;  /* 0x00000000006c7805 */ /* 0x000fe4000001ff00 */
[----:B------:R-:W-:Y:S02]  /*3420*/  CS2R R110, SRZ ;  /* 0x00000000006e7805 */ /* 0x000fe4000001ff00 */
[----:B------:R-:W-:Y:S01]  /*3430*/  CS2R R112, SRZ ;  /* 0x0000000000707805 */ /* 0x000fe2000001ff00 */
[----:B0-----:R-:W-:Y:S01]  /*3440*/  IMAD.MOV.U32 R8, RZ, RZ, R4 ;  /* 0x000000ffff087224 */ /* 0x001fe200078e0004 */
[----:B------:R-:W-:Y:S01]  /*3450*/  SHF.R.U32.HI R4, RZ, 0x7, R248 ;  /* 0x00000007ff047819 */ /* 0x000fe200000116f8 */
[----:B------:R0:W-:Y:S01]  /*3460*/  STL [R1+0x210], R5 ;  /* 0x0002100501007387 */ /* 0x0001e20000100800 */
[----:B------:R-:W-:Y:S01]  /*3470*/  IMAD.MOV.U32 R7, RZ, RZ, R5 ;  /* 0x000000ffff077224 */ /* 0x000fe200078e0005 */
[----:B------:R-:W-:-:S02]  /*3480*/  CS2R R114, SRZ ;  /* 0x0000000000727805 */ /* 0x000fc4000001ff00 */
[----:B------:R-:W-:Y:S02]  /*3490*/  SGXT.U32 R4, R4, 0x1 ;  /* 0x000000010404781a */ /* 0x000fe40000000000 */
[----:B------:R-:W-:Y:S01]  /*34a0*/  CS2R R116, SRZ ;  /* 0x0000000000747805 */ /* 0x000fe2000001ff00 */
[----:B------:R-:W-:Y:S01]  /*34b0*/  IMAD R20, R20, R7, RZ ;  /* 0x0000000714147224 */ /* 0x000fe200078e02ff */
[----:B------:R-:W-:Y:S01]  /*34c0*/  CS2R R118, SRZ ;  /* 0x0000000000767805 */ /* 0x000fe2000001ff00 */
[----:B-1----:R-:W-:Y:S01]  /*34d0*/  IMAD R216, R216, UR6, RZ ;  /* 0x00000006d8d87c24 */ /* 0x002fe2000f8e02ff */
[----:B------:R-:W-:Y:S01]  /*34e0*/  CS2R R120, SRZ ;  /* 0x0000000000787805 */ /* 0x000fe2000001ff00 */
[----:B------:R-:W-:Y:S01]  /*34f0*/  IMAD R6, R4, R217, RZ ;  /* 0x000000d904067224 */ /* 0x000fe200078e02ff */
[----:B------:R-:W-:Y:S01]  /*3500*/  CS2R R122, SRZ ;  /* 0x00000000007a7805 */ /* 0x000fe2000001ff00 */
[----:B0-----:R-:W-:Y:S01]  /*3510*/  IMAD R5, R2, UR4, RZ ;  /* 0x0000000402057c24 */ /* 0x001fe2000f8e02ff */
[----:B------:R-:W-:Y:S01]  /*3520*/  ULDC.64 UR4, c[0x0][0x220] ;  /* 0x0000880000047ab9 */ /* 0x000fe20000000a00 */
[----:B------:R-:W-:Y:S01]  /*3530*/  IMAD R2, R8, UR6, RZ ;  /* 0x0000000608027c24 */ /* 0x000fe2000f8e02ff */
[----:B------:R-:W-:Y:S01]  /*3540*/  CS2R R124, SRZ ;  /* 0x00000000007c7805 */ /* 0x000fe2000001ff00 */
[----:B------:R-:W-:Y:S01]  /*3550*/  IMAD R8, R217, 0x2, R6 ;  /* 0x00000002d9087824 */ /* 0x000fe200078e0206 */
[----:B------:R-:W-:Y:S01]  /*3560*/  SHF.L.U32 R7, R5, 0x1, RZ ;  /* 0x0000000105077819 */ /* 0x000fe200000006ff */
[----:B------:R-:W-:Y:S01]  /*3570*/  IMAD.SHL.U32 R4, R216, 0x2, RZ ;  /* 0x00000002d8047824 */ /* 0x000fe200078e00ff */
[----:B------:R-:W-:Y:S01]  /*3580*/  CS2R R126, SRZ ;  /* 0x00000000007e7805 */ /* 0x000fe2000001ff00 */
[----:B------:R-:W-:Y:S01]  /*3590*/  IMAD R10, R217, 0x2, R8 ;  /* 0x00000002d90a7824 */ /* 0x000fe200078e0208 */
[----:B------:R-:W-:Y:S01]  /*35a0*/  CS2R R128, SRZ ;  /* 0x0000000000807805 */ /* 0x000fe2000001ff00 */
[----:B------:R-:W-:Y:S01]  /*35b0*/  IMAD.SHL.U32 R9, R2, 0x2, RZ ;  /* 0x0000000202097824 */ /* 0x000fe200078e00ff */
[----:B------:R-:W-:Y:S01]  /*35c0*/  IADD3 R25, P0, P1, R7, UR8, R4 ;  /* 0x0000000807197c10 */ /* 0x000fe2000f91e004 */
[C---:B------:R-:W-:Y:S01]  /*35d0*/  IMAD R12, R217.reuse, 0x2, R10 ;  /* 0x00000002d90c7824 */ /* 0x040fe200078e020a */
[----:B------:R-:W-:Y:S01]  /*35e0*/  SHF.R.U32.HI R7, RZ, 0x6, R248 ;  /* 0x00000006ff077819 */ /* 0x000fe200000116f8 */
[----:B------:R-:W-:Y:S01]  /*35f0*/  IMAD.SHL.U32 R14, R20, 0x2, RZ ;  /* 0x00000002140e7824 */ /* 0x000fe200078e00ff */
[----:B------:R-:W-:Y:S01]  /*3600*/  UMOV UR8, URZ ;  /* 0x0000003f00087c82 */ /* 0x000fe20008000000 */
[----:B------:R-:W-:Y:S01]  /*3610*/  IMAD R4, R217, 0x2, R12 ;  /* 0x00000002d9047824 */ /* 0x000fe200078e020c */
[----:B------:R-:W-:Y:S01]  /*3620*/  SGXT.U32 R3, R7, 0x2 ;  /* 0x000000020703781a */ /* 0x000fe20000000000 */
[----:B------:R-:W-:Y:S01]  /*3630*/  IMAD.HI R7, R5, 0x2, RZ ;  /* 0x0000000205077827 */ /* 0x000fe200078e02ff */
[----:B------:R-:W-:-:S02]  /*3640*/  IADD3 R26, P2, P3, R14, UR4, R9 ;  /* 0x000000040e1a7c10 */ /* 0x000fc4000fb5e009 */
[----:B------:R-:W-:Y:S02]  /*3650*/  CS2R R130, SRZ ;  /* 0x0000000000827805 */ /* 0x000fe4000001ff00 */
[----:B------:R-:W-:Y:S01]  /*3660*/  LOP3.LUT R5, R0, R11, R13, 0xfe, !PT ;  /* 0x0000000b00057212 */ /* 0x000fe200078efe0d */
[C---:B------:R-:W-:Y:S01]  /*3670*/  IMAD R14, R217.reuse, 0x2, R4 ;  /* 0x00000002d90e7824 */ /* 0x040fe200078e0204 */
[----:B------:R-:W-:Y:S01]  /*3680*/  CS2R R132, SRZ ;  /* 0x0000000000847805 */ /* 0x000fe2000001ff00 */
[----:B------:R-:W-:Y:S01]  /*3690*/  IMAD.HI R9, R2, 0x2, RZ ;  /* 0x0000000202097827 */ /* 0x000fe200078e02ff */
[----:B------:R-:W-:Y:S02]  /*36a0*/  CS2R R134, SRZ ;  /* 0x0000000000867805 */ /* 0x000fe4000001ff00 */
[----:B------:R-:W-:Y:S02]  /*36b0*/  CS2R R136, SRZ ;  /* 0x0000000000887805 */ /* 0x000fe4000001ff00 */
[----:B------:R-:W-:Y:S01]  /*36c0*/  LEA R2, R217, R14, 0x1 ;  /* 0x0000000ed9027211 */ /* 0x000fe200078e08ff */
[----:B------:R-:W-:Y:S01]  /*36d0*/  IMAD.HI R216, R216, 0x2, RZ ;  /* 0x00000002d8d87827 */ /* 0x000fe200078e02ff */
[----:B------:R-:W-:-:S02]  /*36e0*/  CS2R R138, SRZ ;  /* 0x00000000008a7805 */ /* 0x000fc4000001ff00 */
[----:B------:R-:W-:Y:S02]  /*36f0*/  CS2R R140, SRZ ;  /* 0x00000000008c7805 */ /* 0x000fe4000001ff00 */
[----:B------:R-:W-:Y:S01]  /*3700*/  CS2R R142, SRZ ;  /* 0x00000000008e7805 */ /* 0x000fe2000001ff00 */
[----:B------:R-:W-:Y:S01]  /*3710*/  IMAD.HI R20, R20, 0x2, RZ ;  /* 0x0000000214147827 */ /* 0x000fe200078e02ff */
[----:B------:R-:W-:Y:S01]  /*3720*/  IADD3.X R27, R7, UR9, R216, P0, P1 ;  /* 0x00000009071b7c10 */ /* 0x000fe200087e24d8 */
[----:B------:R-:W-:Y:S01]  /*3730*/  UIADD3 UR9, UR7, 0x10000, URZ ;  /* 0x0001000007097890 */ /* 0x000fe2000fffe03f */
[-C--:B------:R-:W-:Y:S01]  /*3740*/  LEA R220, P1, R6, R25.reuse, 0x1 ;  /* 0x0000001906dc7211 */ /* 0x080fe200078208ff */
[----:B------:R-:W-:Y:S01]  /*3750*/  IMAD R16, R217, 0x2, R2 ;  /* 0x00000002d9107824 */ /* 0x000fe200078e0202 */
[----:B------:R-:W-:Y:S01]  /*3760*/  IADD3.X R28, R20, UR5, R9, P2, P3 ;  /* 0x00000005141c7c10 */ /* 0x000fe200097e6409 */
[----:B--2---:R-:W-:Y:S01]  /*3770*/  IMAD R3, R3, R30, RZ ;  /* 0x0000001e03037224 */ /* 0x004fe200078e02ff */
[----:B------:R-:W-:Y:S01]  /*3780*/  LEA R22, P2, R8, R25, 0x1 ;  /* 0x0000001908167211 */ /* 0x000fe200078408ff */
[C---:B------:R-:W-:Y:S01]  /*3790*/  IMAD R0, R217.reuse, 0x2, R16 ;  /* 0x00000002d9007824 */ /* 0x040fe200078e0210 */
[----:B------:R-:W-:Y:S01]  /*37a0*/  LEA.HI.X.SX32 R221, R6, R27, 0x1, P1 ;  /* 0x0000001b06dd7211 */ /* 0x000fe200008f0eff */
[----:B------:R-:W-:Y:S01]  /*37b0*/  IMAD R7, R30, 0x4, R3 ;  /* 0x000000041e077824 */ /* 0x000fe200078e0203 */
[----:B------:R-:W-:Y:S01]  /*37c0*/  LEA R20, P1, R10, R25, 0x1 ;  /* 0x000000190a147211 */ /* 0x000fe200078208ff */
[C---:B------:R-:W-:Y:S01]  /*37d0*/  IMAD R18, R217.reuse, 0x2, R0 ;  /* 0x00000002d9127824 */ /* 0x040fe200078e0200 */
[-C--:B------:R-:W-:Y:S01]  /*37e0*/  LEA.HI.X.SX32 R23, R8, R27.reuse, 0x1, P2 ;  /* 0x0000001b08177211 */ /* 0x080fe200010f0eff */
[----:B------:R-:W-:Y:S01]  /*37f0*/  STL.64 [R1+0x208], R220 ;  /* 0x000208dc01007387 */ /* 0x000fe20000100a00 */
[----:B------:R-:W-:Y:S01]  /*3800*/  LEA.HI.X.SX32 R21, R10, R27, 0x1, P1 ;  /* 0x0000001b0a157211 */ /* 0x000fe200008f0eff */
[----:B------:R-:W-:Y:S01]  /*3810*/  IMAD R6, R217, 0x2, R18 ;  /* 0x00000002d9067824 */ /* 0x000fe200078e0212 */
[----:B------:R-:W-:Y:S01]  /*3820*/  LEA R218, P0, R3, R26, 0x1 ;  /* 0x0000001a03da7211 */ /* 0x000fe200078008ff */
[----:B------:R0:W-:Y:S01]  /*3830*/  STL.64 [R1+0x200], R22 ;  /* 0x0002001601007387 */ /* 0x0001e20000100a00 */
[C---:B------:R-:W-:Y:S01]  /*3840*/  IMAD R9, R30.reuse, 0x4, R7 ;  /* 0x000000041e097824 */ /* 0x040fe200078e0207 */
[----:B------:R-:W-:Y:S01]  /*3850*/  USHF.R.U32.HI UR9, URZ, 0x4, UR9 ;  /* 0x000000043f097899 */ /* 0x000fe20008011609 */
[----:B------:R-:W-:Y:S01]  /*3860*/  LEA R8, R217, R6, 0x1 ;  /* 0x00000006d9087211 */ /* 0x000fe200078e08ff */
[----:B------:R1:W-:Y:S01]  /*3870*/  STL.64 [R1+0x1f8], R20 ;  /* 0x0001f81401007387 */ /* 0x0003e20000100a00 */
[C---:B------:R-:W-:Y:S01]  /*3880*/  IMAD R11, R30.reuse, 0x4, R9 ;  /* 0x000000041e0b7824 */ /* 0x040fe200078e0209 */
[----:B------:R-:W-:Y:S01]  /*3890*/  LEA.HI.X.SX32 R219, R3, R28, 0x1, P0 ;  /* 0x0000001c03db7211 */ /* 0x000fe200000f0eff */
[----:B------:R-:W-:Y:S01]  /*38a0*/  USGXT.U32 UR18, UR9, 0xe ;  /* 0x0000000e0912789a */ /* 0x000fe20008000000 */
[----:B------:R-:W-:Y:S01]  /*38b0*/  IMAD R10, R217, 0x2, R8 ;  /* 0x00000002d90a7824 */ /* 0x000fe200078e0208 */
[----:B------:R-:W-:Y:S01]  /*38c0*/  CS2R R144, SRZ ;  /* 0x0000000000907805 */ /* 0x000fe2000001ff00 */
[----:B------:R-:W-:Y:S01]  /*38d0*/  IMAD R13, R30, 0x4, R11 ;  /* 0x000000041e0d7824 */ /* 0x000fe200078e020b */
[----:B------:R-:W-:Y:S01]  /*38e0*/  UIADD3 UR42, UP0, UR18, 0x2, URZ ;  /* 0x00000002122a7890 */ /* 0x000fe2000ff1e03f */
[----:B0-----:R-:W-:-:S02]  /*38f0*/  LEA R22, P1, R12, R25, 0x1 ;  /* 0x000000190c167211 */ /* 0x001fc400078208ff */
[----:B------:R-:W-:Y:S01]  /*3900*/  CS2R R146, SRZ ;  /* 0x0000000000927805 */ /* 0x000fe2000001ff00 */
[----:B------:R-:W-:Y:S01]  /*3910*/  IMAD R15, R30, 0x4, R13 ;  /* 0x000000041e0f7824 */ /* 0x000fe200078e020d */
[----:B------:R-:W-:Y:S01]  /*3920*/  UIADD3.X UR43, UR8, 0x40000040, URZ, UP0, !UPT ;  /* 0x40000040082b7890 */ /* 0x000fe200087fe43f */
[----:B-1----:R-:W-:Y:S02]  /*3930*/  LEA R20, P2, R4, R25, 0x1 ;  /* 0x0000001904147211 */ /* 0x002fe400078408ff */
[----:B------:R-:W-:Y:S02]  /*3940*/  CS2R R148, SRZ ;  /* 0x0000000000947805 */ /* 0x000fe4000001ff00 */
[-C--:B------:R-:W-:Y:S01]  /*3950*/  LEA.HI.X.SX32 R23, R12, R27.reuse, 0x1, P1 ;  /* 0x0000001b0c177211 */ /* 0x080fe200008f0eff */
[C---:B------:R-:W-:Y:S01]  /*3960*/  IMAD R12, R217.reuse, 0x2, R10 ;  /* 0x00000002d90c7824 */ /* 0x040fe200078e020a */
[----:B------:R-:W-:Y:S01]  /*3970*/  LEA.HI.X.SX32 R21, R4, R27, 0x1, P2 ;  /* 0x0000001b04157211 */ /* 0x000fe200010f0eff */
[C---:B------:R-:W-:Y:S01]  /*3980*/  IMAD R17, R30.reuse, 0x4, R15 ;  /* 0x000000041e117824 */ /* 0x040fe200078e020f */
[----:B------:R-:W-:Y:S01]  /*3990*/  CS2R R150, SRZ ;  /* 0x0000000000967805 */ /* 0x000fe2000001ff00 */
[----:B------:R0:W-:Y:S01]  /*39a0*/  STL.64 [R1+0x1f0], R22 ;  /* 0x0001f01601007387 */ /* 0x0001e20000100a00 */
[----:B------:R-:W-:Y:S01]  /*39b0*/  IMAD R4, R217, 0x2, R12 ;  /* 0x00000002d9047824 */ /* 0x000fe200078e020c */
[----:B------:R-:W-:Y:S01]  /*39c0*/  CS2R R32, SRZ ;  /* 0x0000000000207805 */ /* 0x000fe2000001ff00 */
[----:B------:R-:W-:Y:S01]  /*39d0*/  IMAD R19, R30, 0x4, R17 ;  /* 0x000000041e137824 */ /* 0x000fe200078e0211 */
[----:B------:R1:W-:Y:S01]  /*39e0*/  STL.64 [R1+0x1e8], R20 ;  /* 0x0001e81401007387 */ /* 0x0003e20000100a00 */
[----:B------:R-:W-:-:S02]  /*39f0*/  CS2R R34, SRZ ;  /* 0x0000000000227805 */ /* 0x000fc4000001ff00 */
[----:B------:R-:W-:Y:S02]  /*3a00*/  CS2R R36, SRZ ;  /* 0x0000000000247805 */ /* 0x000fe4000001ff00 */
[----:B------:R-:W-:Y:S02]  /*3a10*/  CS2R R38, SRZ ;  /* 0x0000000000267805 */ /* 0x000fe4000001ff00 */
[----:B------:R-:W-:Y:S02]  /*3a20*/  CS2R R40, SRZ ;  /* 0x0000000000287805 */ /* 0x000fe4000001ff00 */
[----:B------:R-:W-:Y:S02]  /*3a30*/  CS2R R42, SRZ ;  /* 0x00000000002a7805 */ /* 0x000fe4000001ff00 */
[----:B------:R-:W-:Y:S02]  /*3a40*/  CS2R R44, SRZ ;  /* 0x00000000002c7805 */ /* 0x000fe4000001ff00 */
[----:B------:R-:W-:-:S02]  /*3a50*/  CS2R R46, SRZ ;  /* 0x00000000002e7805 */ /* 0x000fc4000001ff00 */
[-C--:B0-----:R-:W-:Y:S02]  /*3a60*/  LEA R22, P1, R14, R25.reuse, 0x1 ;  /* 0x000000190e167211 */ /* 0x081fe400078208ff */
[----:B------:R-:W-:Y:S02]  /*3a70*/  CS2R R48, SRZ ;  /* 0x0000000000307805 */ /* 0x000fe4000001ff00 */
[----:B------:R-:W-:Y:S02]  /*3a80*/  CS2R R50, SRZ ;  /* 0x0000000000327805 */ /* 0x000fe4000001ff00 */
[----:B------:R-:W-:Y:S02]  /*3a90*/  CS2R R52, SRZ ;  /* 0x0000000000347805 */ /* 0x000fe4000001ff00 */
[----:B-1----:R-:W-:Y:S02]  /*3aa0*/  LEA R20, P2, R2, R25, 0x1 ;  /* 0x0000001902147211 */ /* 0x002fe400078408ff */
[----:B------:R-:W-:-:S02]  /*3ab0*/  CS2R R54, SRZ ;  /* 0x0000000000367805 */ /* 0x000fc4000001ff00 */
[----:B------:R-:W-:Y:S02]  /*3ac0*/  LEA.HI.X.SX32 R23, R14, R27, 0x1, P1 ;  /* 0x0000001b0e177211 */ /* 0x000fe400008f0eff */
[----:B------:R-:W-:Y:S02]  /*3ad0*/  CS2R R56, SRZ ;  /* 0x0000000000387805 */ /* 0x000fe4000001ff00 */
[----:B------:R-:W-:Y:S02]  /*3ae0*/  LEA R220, P1, R16, R25, 0x1 ;  /* 0x0000001910dc7211 */ /* 0x000fe400078208ff */
[----:B------:R-:W-:Y:S02]  /*3af0*/  CS2R R58, SRZ ;  /* 0x00000000003a7805 */ /* 0x000fe4000001ff00 */
[-C--:B------:R-:W-:Y:S01]  /*3b00*/  LEA.HI.X.SX32 R21, R2, R27.reuse, 0x1, P2 ;  /* 0x0000001b02157211 */ /* 0x080fe200010f0eff */
[----:B------:R0:W-:Y:S01]  /*3b10*/  STL.64 [R1+0x1e0], R22 ;  /* 0x0001e01601007387 */ /* 0x0001e20000100a00 */
[----:B------:R-:W-:-:S02]  /*3b20*/  LEA.HI.X.SX32 R221, R16, R27, 0x1, P1 ;  /* 0x0000001b10dd7211 */ /* 0x000fc400008f0eff */
[----:B------:R-:W-:Y:S02]  /*3b30*/  CS2R R60, SRZ ;  /* 0x00000000003c7805 */ /* 0x000fe4000001ff00 */
[C---:B------:R-:W-:Y:S01]  /*3b40*/  LEA R14, R217.reuse, R4, 0x1 ;  /* 0x00000004d90e7211 */ /* 0x040fe200078e08ff */
[----:B------:R1:W-:Y:S01]  /*3b50*/  STL.64 [R1+0x1d8], R20 ;  /* 0x0001d81401007387 */ /* 0x0003e20000100a00 */
[C---:B------:R-:W-:Y:S02]  /*3b60*/  LEA R222, P1, R18.reuse, R25, 0x1 ;  /* 0x0000001912de7211 */ /* 0x040fe400078208ff */
[----:B------:R-:W-:Y:S02]  /*3b70*/  CS2R R62, SRZ ;  /* 0x00000000003e7805 */ /* 0x000fe4000001ff00 */
[----:B------:R-:W-:Y:S01]  /*3b80*/  CS2R R64, SRZ ;  /* 0x0000000000407805 */ /* 0x000fe2000001ff00 */
[----:B------:R2:W-:Y:S01]  /*3b90*/  STL.64 [R1+0x1d0], R220 ;  /* 0x0001d0dc01007387 */ /* 0x0005e20000100a00 */
[----:B------:R-:W-:Y:S01]  /*3ba0*/  IMAD R2, R217, 0x2, R14 ;  /* 0x00000002d9027824 */ /* 0x000fe200078e020e */
[----:B------:R-:W-:-:S02]  /*3bb0*/  LEA.HI.X.SX32 R223, R18, R27, 0x1, P1 ;  /* 0x0000001b12df7211 */ /* 0x000fc400008f0eff */
[----:B------:R-:W-:Y:S02]  /*3bc0*/  CS2R R66, SRZ ;  /* 0x0000000000427805 */ /* 0x000fe4000001ff00 */
[C---:B0-----:R-:W-:Y:S01]  /*3bd0*/  LEA R22, P2, R0.reuse, R25, 0x1 ;  /* 0x0000001900167211 */ /* 0x041fe200078408ff */
[C---:B------:R-:W-:Y:S01]  /*3be0*/  IMAD R16, R217.reuse, 0x2, R2 ;  /* 0x00000002d9107824 */ /* 0x040fe200078e0202 */
[----:B------:R-:W-:Y:S02]  /*3bf0*/  CS2R R68, SRZ ;  /* 0x0000000000447805 */ /* 0x000fe4000001ff00 */
[----:B------:R-:W-:Y:S02]  /*3c00*/  CS2R R70, SRZ ;  /* 0x0000000000467805 */ /* 0x000fe4000001ff00 */
[----:B------:R-:W-:Y:S01]  /*3c10*/  LEA.HI.X.SX32 R23, R0, R27, 0x1, P2 ;  /* 0x0000001b00177211 */ /* 0x000fe200010f0eff */
[C---:B------:R-:W-:Y:S01]  /*3c20*/  IMAD R0, R217.reuse, 0x2, R16 ;  /* 0x00000002d9007824 */ /* 0x040fe200078e0210 */
[----:B------:R-:W-:Y:S01]  /*3c30*/  CS2R R72, SRZ ;  /* 0x0000000000487805 */ /* 0x000fe2000001ff00 */
[----:B-1----:R-:W-:Y:S01]  /*3c40*/  IMAD R20, R30, 0x4, R19 ;  /* 0x000000041e147824 */ /* 0x002fe200078e0213 */
[----:B--2---:R-:W-:Y:S01]  /*3c50*/  LEA R220, P2, R6, R25, 0x1 ;  /* 0x0000001906dc7211 */ /* 0x004fe200078408ff */
[----:B------:R0:W-:Y:S01]  /*3c60*/  STL.64 [R1+0x1c8], R22 ;  /* 0x0001c81601007387 */ /* 0x0001e20000100a00 */
[C---:B------:R-:W-:Y:S01]  /*3c70*/  LEA R18, R217.reuse, R0, 0x1 ;  /* 0x00000000d9127211 */ /* 0x040fe200078e08ff */
[----:B------:R-:W-:Y:S01]  /*3c80*/  IMAD R21, R30, 0x4, R20 ;  /* 0x000000041e157824 */ /* 0x000fe200078e0214 */
[----:B------:R-:W-:Y:S01]  /*3c90*/  LEA.HI.X.SX32 R221, R6, R27, 0x1, P2 ;  /* 0x0000001b06dd7211 */ /* 0x000fe200010f0eff */
[----:B------:R1:W-:Y:S01]  /*3ca0*/  STL.64 [R1+0x1c0], R222 ;  /* 0x0001c0de01007387 */ /* 0x0003e20000100a00 */
[----:B------:R-:W-:Y:S01]  /*3cb0*/  CS2R R74, SRZ ;  /* 0x00000000004a7805 */ /* 0x000fe2000001ff00 */
[----:B------:R-:W-:Y:S01]  /*3cc0*/  IMAD R6, R217, 0x2, R18 ;  /* 0x00000002d9067824 */ /* 0x000fe200078e0212 */
[----:B------:R-:W-:Y:S01]  /*3cd0*/  CS2R R76, SRZ ;  /* 0x00000000004c7805 */ /* 0x000fe2000001ff00 */
[----:B------:R2:W-:Y:S01]  /*3ce0*/  STL.64 [R1+0x1b8], R220 ;  /* 0x0001b8dc01007387 */ /* 0x0005e20000100a00 */
[----:B------:R-:W-:-:S02]  /*3cf0*/  CS2R R78, SRZ ;  /* 0x00000000004e7805 */ /* 0x000fc4000001ff00 */
[----:B------:R-:W-:Y:S02]  /*3d00*/  CS2R R80, SRZ ;  /* 0x0000000000507805 */ /* 0x000fe4000001ff00 */
[----:B------:R-:W-:Y:S01]  /*3d10*/  CS2R R82, SRZ ;  /* 0x0000000000527805 */ /* 0x000fe2000001ff00 */
[----:B0-----:R-:W-:Y:S01]  /*3d20*/  IMAD R22, R30, 0x4, R21 ;  /* 0x000000041e167824 */ /* 0x001fe200078e0215 */
[----:B------:R-:W-:Y:S02]  /*3d30*/  CS2R R84, SRZ ;  /* 0x0000000000547805 */ /* 0x000fe4000001ff00 */
[----:B------:R-:W-:Y:S01]  /*3d40*/  CS2R R86, SRZ ;  /* 0x0000000000567805 */ /* 0x000fe2000001ff00 */
[----:B------:R-:W-:Y:S01]  /*3d50*/  UMOV UR5, URZ ;  /* 0x0000003f00057c82 */ /* 0x000fe20008000000 */
[-C--:B-1----:R-:W-:Y:S01]  /*3d60*/  LEA R222, P1, R8, R25.reuse, 0x1 ;  /* 0x0000001908de7211 */ /* 0x082fe200078208ff */
[----:B------:R-:W-:Y:S01]  /*3d70*/  IMAD R23, R30, 0x4, R22 ;  /* 0x000000041e177824 */ /* 0x000fe200078e0216 */
[----:B------:R-:W-:Y:S01]  /*3d80*/  UMOV UR4, URZ ;  /* 0x0000003f00047c82 */ /* 0x000fe20008000000 */
[----:B------:R-:W-:Y:S01]  /*3d90*/  UIADD3.64 UR22, UR42, 0x2, URZ ;  /* 0x000000022a167897 */ /* 0x000fe2000fffe03f */
[----:B--2---:R-:W-:Y:S01]  /*3da0*/  LEA R220, P2, R10, R25, 0x1 ;  /* 0x000000190adc7211 */ /* 0x004fe200078408ff */
[----:B------:R-:W-:Y:S01]  /*3db0*/  IMAD R24, R30, 0x4, R23 ;  /* 0x000000041e187824 */ /* 0x000fe200078e0217 */
[-C--:B------:R-:W-:Y:S01]  /*3dc0*/  LEA.HI.X.SX32 R223, R8, R27.reuse, 0x1, P1 ;  /* 0x0000001b08df7211 */ /* 0x080fe200008f0eff */
[C---:B------:R-:W-:Y:S01]  /*3dd0*/  IMAD R8, R217.reuse, 0x2, R6 ;  /* 0x00000002d9087824 */ /* 0x040fe200078e0206 */
[----:B------:R-:W-:Y:S01]  /*3de0*/  LEA.HI.X.SX32 R221, R10, R27, 0x1, P2 ;  /* 0x0000001b0add7211 */ /* 0x000fe200010f0eff */
[----:B------:R-:W-:Y:S01]  /*3df0*/  UIADD3.64 UR26, UR42, 0x4, URZ ;  /* 0x000000042a1a7897 */ /* 0x000fe2000fffe03f */
[C---:B------:R-:W-:Y:S01]  /*3e00*/  LEA R224, P1, R12.reuse, R25, 0x1 ;  /* 0x000000190ce07211 */ /* 0x040fe200078208ff */
[----:B------:R0:W-:Y:S01]  /*3e10*/  STL.64 [R1+0x1b0], R222 ;  /* 0x0001b0de01007387 */ /* 0x0001e20000100a00 */
[----:B------:R-:W-:Y:S01]  /*3e20*/  IMAD R10, R217, 0x2, R8 ;  /* 0x00000002d90a7824 */ /* 0x000fe200078e0208 */
[----:B------:R-:W-:Y:S01]  /*3e30*/  UIADD3.64 UR30, UR42, 0x1fe, URZ ;  /* 0x000001fe2a1e7897 */ /* 0x000fe2000fffe03f */
[----:B------:R-:W-:Y:S01]  /*3e40*/  LEA.HI.X.SX32 R225, R12, R27, 0x1, P1 ;  /* 0x0000001b0ce17211 */ /* 0x000fe200008f0eff */
[----:B------:R1:W-:Y:S01]  /*3e50*/  STL.64 [R1+0x1a8], R220 ;  /* 0x0001a8dc01007387 */ /* 0x0003e20000100a00 */
[----:B------:R-:W-:-:S02]  /*3e60*/  UIADD3.64 UR34, UR42, 0x200, URZ ;  /* 0x000002002a227897 */ /* 0x000fc4000fffe03f */
[----:B------:R-:W-:Y:S01]  /*3e70*/  UIADD3.64 UR38, UR42, 0x202, URZ ;  /* 0x000002022a267897 */ /* 0x000fe2000fffe03f */
[----:B------:R2:W-:Y:S01]  /*3e80*/  STL.64 [R1+0x1a0], R224 ;  /* 0x0001a0e001007387 */ /* 0x0005e20000100a00 */
[----:B------:R-:W-:Y:S01]  /*3e90*/  UIADD3.64 UR10, UR42, 0x204, URZ ;  /* 0x000002042a0a7897 */ /* 0x000fe2000fffe03f */
[----:B------:R-:W-:Y:S01]  /*3ea0*/  ULDC UR13, c[0x0][0x238] ;  /* 0x00008e00000d7ab9 */ /* 0x000fe20000000800 */
[-C--:B0-----:R-:W-:Y:S01]  /*3eb0*/  LEA R222, P2, R4, R25.reuse, 0x1 ;  /* 0x0000001904de7211 */ /* 0x081fe200078408ff */
[----:B------:R-:W-:Y:S01]  /*3ec0*/  UMOV UR19, 0x40000040 ;  /* 0x4000004000137882 */ /* 0x000fe20000000000 */
[----:B-1----:R-:W-:Y:S02]  /*3ed0*/  LEA R220, P3, R14, R25, 0x1 ;  /* 0x000000190edc7211 */ /* 0x002fe400078608ff */
[-C--:B------:R-:W-:Y:S01]  /*3ee0*/  LEA.HI.X.SX32 R223, R4, R27.reuse, 0x1, P2 ;  /* 0x0000001b04df7211 */ /* 0x080fe200010f0eff */
[----:B------:R-:W-:Y:S01]  /*3ef0*/  IMAD R4, R217, 0x2, R10 ;  /* 0x00000002d9047824 */ /* 0x000fe200078e020a */
[----:B------:R-:W-:-:S02]  /*3f00*/  LEA.HI.X.SX32 R221, R14, R27, 0x1, P3 ;  /* 0x0000001b0edd7211 */ /* 0x000fc400018f0eff */
[C---:B--2---:R-:W-:Y:S01]  /*3f10*/  LEA R224, P1, R2.reuse, R25, 0x1 ;  /* 0x0000001902e07211 */ /* 0x044fe200078208ff */
[----:B------:R0:W-:Y:S01]  /*3f20*/  STL.64 [R1+0x198], R222 ;  /* 0x000198de01007387 */ /* 0x0001e20000100a00 */
[----:B------:R-:W-:Y:S02]  /*3f30*/  IMAD R12, R217, 0x2, R4 ;  /* 0x00000002d90c7824 */ /* 0x000fe400078e0204 */
[----:B------:R-:W-:Y:S01]  /*3f40*/  LEA.HI.X.SX32 R225, R2, R27, 0x1, P1 ;  /* 0x0000001b02e17211 */ /* 0x000fe200008f0eff */
[----:B------:R1:W-:Y:S04]  /*3f50*/  STL.64 [R1+0x190], R220 ;  /* 0x000190dc01007387 */ /* 0x0003e80000100a00 */
[----:B------:R2:W-:Y:S01]  /*3f60*/  STL.64 [R1+0x188], R224 ;  /* 0x000188e001007387 */ /* 0x0005e20000100a00 */
[----:B0-----:R-:W-:-:S02]  /*3f70*/  LEA R222, P2, R16, R25, 0x1 ;  /* 0x0000001910de7211 */ /* 0x001fc400078408ff */
[----:B-1----:R-:W-:Y:S02]  /*3f80*/  LEA R220, P3, R0, R25, 0x1 ;  /* 0x0000001900dc7211 */ /* 0x002fe400078608ff */
[-C--:B------:R-:W-:Y:S02]  /*3f90*/  LEA.HI.X.SX32 R223, R16, R27.reuse, 0x1, P2 ;  /* 0x0000001b10df7211 */ /* 0x080fe400010f0eff */
[----:B------:R-:W-:Y:S02]  /*3fa0*/  LEA.HI.X.SX32 R221, R0, R27, 0x1, P3 ;  /* 0x0000001b00dd7211 */ /* 0x000fe400018f0eff */
[C---:B--2---:R-:W-:Y:S01]  /*3fb0*/  LEA R224, P1, R18.reuse, R25, 0x1 ;  /* 0x0000001912e07211 */ /* 0x044fe200078208ff */
[----:B------:R0:W-:Y:S01]  /*3fc0*/  STL.64 [R1+0x180], R222 ;  /* 0x000180de01007387 */ /* 0x0001e20000100a00 */
[C---:B------:R-:W-:Y:S02]  /*3fd0*/  LEA R0, R217.reuse, R12, 0x1 ;  /* 0x0000000cd9007211 */ /* 0x040fe400078e08ff */
[----:B------:R-:W-:Y:S01]  /*3fe0*/  LEA.HI.X.SX32 R225, R18, R27, 0x1, P1 ;  /* 0x0000001b12e17211 */ /* 0x000fe200008f0eff */
[----:B------:R1:W-:Y:S02]  /*3ff0*/  STL.64 [R1+0x178], R220 ;  /* 0x000178dc01007387 */ /* 0x0003e40000100a00 */
[----:B------:R-:W-:-:S02]  /*4000*/  IMAD R2, R217, 0x2, R0 ;  /* 0x00000002d9027824 */ /* 0x000fc400078e0200 */
[----:B------:R2:W-:Y:S01]  /*4010*/  STL.64 [R1+0x170], R224 ;  /* 0x000170e001007387 */ /* 0x0005e20000100a00 */
[-C--:B0-----:R-:W-:Y:S02]  /*4020*/  LEA R222, P2, R6, R25.reuse, 0x1 ;  /* 0x0000001906de7211 */ /* 0x081fe400078408ff */
[----:B-1----:R-:W-:Y:S02]  /*4030*/  LEA R220, P3, R8, R25, 0x1 ;  /* 0x0000001908dc7211 */ /* 0x002fe400078608ff */
[-C--:B------:R-:W-:Y:S01]  /*4040*/  LEA.HI.X.SX32 R223, R6, R27.reuse, 0x1, P2 ;  /* 0x0000001b06df7211 */ /* 0x080fe200010f0eff */
[C---:B------:R-:W-:Y:S01]  /*4050*/  IMAD R6, R217.reuse, 0x2, R2 ;  /* 0x00000002d9067824 */ /* 0x040fe200078e0202 */
[----:B------:R-:W-:Y:S02]  /*4060*/  LEA.HI.X.SX32 R221, R8, R27, 0x1, P3 ;  /* 0x0000001b08dd7211 */ /* 0x000fe400018f0eff */
[----:B--2---:R-:W-:Y:S01]  /*4070*/  LEA R224, P1, R10, R25, 0x1 ;  /* 0x000000190ae07211 */ /* 0x004fe200078208ff */
[----:B------:R0:W-:Y:S01]  /*4080*/  STL.64 [R1+0x168], R222 ;  /* 0x000168de01007387 */ /* 0x0001e20000100a00 */
[----:B------:R-:W-:-:S02]  /*4090*/  IMAD R8, R217, 0x2, R6 ;  /* 0x00000002d9087824 */ /* 0x000fc400078e0206 */
[----:B------:R-:W-:Y:S01]  /*40a0*/  LEA.HI.X.SX32 R225, R10, R27, 0x1, P1 ;  /* 0x0000001b0ae17211 */ /* 0x000fe200008f0eff */
[----:B------:R1:W-:Y:S04]  /*40b0*/  STL.64 [R1+0x160], R220 ;  /* 0x000160dc01007387 */ /* 0x0003e80000100a00 */
[----:B------:R2:W-:Y:S01]  /*40c0*/  STL.64 [R1+0x158], R224 ;  /* 0x000158e001007387 */ /* 0x0005e20000100a00 */
[-C--:B0-----:R-:W-:Y:S02]  /*40d0*/  LEA R222, P2, R4, R25.reuse, 0x1 ;  /* 0x0000001904de7211 */ /* 0x081fe400078408ff */
[----:B-1----:R-:W-:Y:S02]  /*40e0*/  LEA R220, P3, R12, R25, 0x1 ;  /* 0x000000190cdc7211 */ /* 0x002fe400078608ff */
[-C--:B------:R-:W-:Y:S01]  /*40f0*/  LEA.HI.X.SX32 R223, R4, R27.reuse, 0x1, P2 ;  /* 0x0000001b04df7211 */ /* 0x080fe200010f0eff */
[----:B------:R-:W-:Y:S01]  /*4100*/  IMAD R4, R217, 0x2, R8 ;  /* 0x00000002d9047824 */ /* 0x000fe200078e0208 */
[----:B------:R-:W-:-:S02]  /*4110*/  LEA.HI.X.SX32 R221, R12, R27, 0x1, P3 ;  /* 0x0000001b0cdd7211 */ /* 0x000fc400018f0eff */
[C---:B--2---:R-:W-:Y:S01]  /*4120*/  LEA R224, P1, R0.reuse, R25, 0x1 ;  /* 0x0000001900e07211 */ /* 0x044fe200078208ff */
[----:B------:R0:W-:Y:S01]  /*4130*/  STL.64 [R1+0x150], R222 ;  /* 0x000150de01007387 */ /* 0x0001e20000100a00 */
[C---:B------:R-:W-:Y:S02]  /*4140*/  IMAD R10, R217.reuse, 0x2, R4 ;  /* 0x00000002d90a7824 */ /* 0x040fe400078e0204 */
[----:B------:R-:W-:Y:S01]  /*4150*/  LEA.HI.X.SX32 R225, R0, R27, 0x1, P1 ;  /* 0x0000001b00e17211 */ /* 0x000fe200008f0eff */
[----:B------:R1:W-:Y:S01]  /*4160*/  STL.64 [R1+0x148], R220 ;  /* 0x000148dc01007387 */ /* 0x0003e20000100a00 */
[----:B------:R-:W-:Y:S01]  /*4170*/  IMAD R0, R217, 0x2, R10 ;  /* 0x00000002d9007824 */ /* 0x000fe200078e020a */
[C---:B------:R-:W-:Y:S02]  /*4180*/  LEA R226, P1, R8.reuse, R25, 0x1 ;  /* 0x0000001908e27211 */ /* 0x040fe400078208ff */
[----:B------:R2:W-:Y:S02]  /*4190*/  STL.64 [R1+0x140], R224 ;  /* 0x000140e001007387 */ /* 0x0005e40000100a00 */
[----:B------:R-:W-:-:S02]  /*41a0*/  LEA.HI.X.SX32 R227, R8, R27, 0x1, P1 ;  /* 0x0000001b08e37211 */ /* 0x000fc400008f0eff */
[-C--:B0-----:R-:W-:Y:S02]  /*41b0*/  LEA R222, P2, R2, R25.reuse, 0x1 ;  /* 0x0000001902de7211 */ /* 0x081fe400078408ff */
[----:B-1----:R-:W-:Y:S02]  /*41c0*/  LEA R220, P3, R6, R25, 0x1 ;  /* 0x0000001906dc7211 */ /* 0x002fe400078608ff */
[-C--:B------:R-:W-:Y:S02]  /*41d0*/  LEA.HI.X.SX32 R223, R2, R27.reuse, 0x1, P2 ;  /* 0x0000001b02df7211 */ /* 0x080fe400010f0eff */
[----:B------:R-:W-:Y:S02]  /*41e0*/  LEA.HI.X.SX32 R221, R6, R27, 0x1, P3 ;  /* 0x0000001b06dd7211 */ /* 0x000fe400018f0eff */
[C---:B--2---:R-:W-:Y:S01]  /*41f0*/  LEA R224, P2, R4.reuse, R25, 0x1 ;  /* 0x0000001904e07211 */ /* 0x044fe200078408ff */
[----:B------:R0:W-:Y:S03]  /*4200*/  STL.64 [R1+0x138], R222 ;  /* 0x000138de01007387 */ /* 0x0001e60000100a00 */
[----:B------:R-:W-:Y:S01]  /*4210*/  LEA.HI.X.SX32 R225, R4, R27, 0x1, P2 ;  /* 0x0000001b04e17211 */ /* 0x000fe200010f0eff */
[----:B------:R1:W-:Y:S04]  /*4220*/  STL.64 [R1+0x130], R220 ;  /* 0x000130dc01007387 */ /* 0x0003e80000100a00 */
[----:B------:R-:W-:Y:S01]  /*4230*/  STL.64 [R1+0x128], R226 ;  /* 0x000128e201007387 */ /* 0x000fe20000100a00 */
[----:B0-----:R-:W-:-:S02]  /*4240*/  LEA R222, P3, R10, R25, 0x1 ;  /* 0x000000190ade7211 */ /* 0x001fc400078608ff */
[----:B-1----:R-:W-:Y:S02]  /*4250*/  LEA R220, P4, R0, R25, 0x1 ;  /* 0x0000001900dc7211 */ /* 0x002fe400078808ff */
[-C--:B------:R-:W-:Y:S02]  /*4260*/  LEA.HI.X.SX32 R223, R10, R27.reuse, 0x1, P3 ;  /* 0x0000001b0adf7211 */ /* 0x080fe400018f0eff */
[----:B------:R-:W-:Y:S02]  /*4270*/  LEA.HI.X.SX32 R221, R0, R27, 0x1, P4 ;  /* 0x0000001b00dd7211 */ /* 0x000fe400020f0eff */
[C---:B------:R-:W-:Y:S01]  /*4280*/  LEA R0, R30.reuse, R24, 0x2 ;  /* 0x000000181e007211 */ /* 0x040fe200078e10ff */
[----:B------:R0:W-:Y:S04]  /*4290*/  STL.64 [R1+0x118], R222 ;  /* 0x000118de01007387 */ /* 0x0001e80000100a00 */
[----:B------:R-:W-:Y:S01]  /*42a0*/  STL.64 [R1+0x120], R224 ;  /* 0x000120e001007387 */ /* 0x000fe20000100a00 */
[----:B------:R-:W-:-:S03]  /*42b0*/  IMAD R2, R30, 0x4, R0 ;  /* 0x000000041e027824 */ /* 0x000fc600078e0200 */
[----:B------:R1:W-:Y:S01]  /*42c0*/  STL.64 [R1+0x110], R220 ;  /* 0x000110dc01007387 */ /* 0x0003e20000100a00 */
[C---:B------:R-:W-:Y:S01]  /*42d0*/  IMAD R3, R30.reuse, 0x4, R2 ;  /* 0x000000041e037824 */ /* 0x040fe200078e0202 */
[C---:B0-----:R-:W-:Y:S02]  /*42e0*/  LEA R222, P1, R7.reuse, R26, 0x1 ;  /* 0x0000001a07de7211 */ /* 0x041fe400078208ff */
[----:B------:R0:W-:Y:S01]  /*42f0*/  STL.64 [R1+0x108], R218 ;  /* 0x000108da01007387 */ /* 0x0001e20000100a00 */
[----:B------:R-:W-:Y:S01]  /*4300*/  IMAD R4, R30, 0x4, R3 ;  /* 0x000000041e047824 */ /* 0x000fe200078e0203 */
[----:B------:R-:W-:Y:S02]  /*4310*/  LEA.HI.X.SX32 R223, R7, R28, 0x1, P1 ;  /* 0x0000001c07df7211 */ /* 0x000fe400008f0eff */
[-C--:B------:R-:W-:Y:S02]  /*4320*/  LEA R8, P1, R15, R26.reuse, 0x1 ;  /* 0x0000001a0f087211 */ /* 0x080fe400078208ff */
[C---:B-1----:R-:W-:Y:S01]  /*4330*/  LEA R220, P0, R9.reuse, R26, 0x1 ;  /* 0x0000001a09dc7211 */ /* 0x042fe200078008ff */
[----:B------:R-:W-:Y:S03]  /*4340*/  STL.64 [R1+0x100], R222 ;  /* 0x000100de01007387 */ /* 0x000fe60000100a00 */
[----:B------:R-:W-:-:S02]  /*4350*/  LEA.HI.X.SX32 R221, R9, R28, 0x1, P0 ;  /* 0x0000001c09dd7211 */ /* 0x000fc400000f0eff */
[----:B0-----:R-:W-:Y:S02]  /*4360*/  LEA R218, P2, R11, R26, 0x1 ;  /* 0x0000001a0bda7211 */ /* 0x001fe400078408ff */
[-C--:B------:R-:W-:Y:S02]  /*4370*/  LEA.HI.X.SX32 R9, R15, R28.reuse, 0x1, P1 ;  /* 0x0000001c0f097211 */ /* 0x080fe400008f0eff */
[----:B------:R-:W-:Y:S02]  /*4380*/  LEA.HI.X.SX32 R219, R11, R28, 0x1, P2 ;  /* 0x0000001c0bdb7211 */ /* 0x000fe400010f0eff */
[CC--:B------:R-:W-:Y:S02]  /*4390*/  LEA R6, P2, R17.reuse, R26.reuse, 0x1 ;  /* 0x0000001a11067211 */ /* 0x0c0fe400078408ff */
[----:B------:R-:W-:Y:S01]  /*43a0*/  LEA R10, P1, R20, R26, 0x1 ;  /* 0x0000001a140a7211 */ /* 0x000fe200078208ff */
[----:B------:R0:W-:Y:S01]  /*43b0*/  STL.64 [R1+0xf0], R218 ;  /* 0x0000f0da01007387 */ /* 0x0001e20000100a00 */
[----:B------:R-:W-:-:S02]  /*43c0*/  LEA.HI.X.SX32 R7, R17, R28, 0x1, P2 ;  /* 0x0000001c11077211 */ /* 0x000fc400010f0eff */
[----:B------:R-:W-:Y:S01]  /*43d0*/  LEA.HI.X.SX32 R11, R20, R28, 0x1, P1 ;  /* 0x0000001c140b7211 */ /* 0x000fe200008f0eff */
[----:B------:R1:W-:Y:S04]  /*43e0*/  STL.64 [R1+0xf8], R220 ;  /* 0x0000f8dc01007387 */ /* 0x0003e80000100a00 */
[----:B------:R2:W-:Y:S01]  /*43f0*/  STL.64 [R1+0xd8], R6 ;  /* 0x0000d80601007387 */ /* 0x0005e20000100a00 */
[----:B0-----:R-:W-:-:S04]  /*4400*/  LEA R218, P0, R13, R26, 0x1 ;  /* 0x0000001a0dda7211 */ /* 0x001fc800078008ff */
[----:B------:R-:W-:Y:S01]  /*4410*/  LEA.HI.X.SX32 R219, R13, R28, 0x1, P0 ;  /* 0x0000001c0ddb7211 */ /* 0x000fe200000f0eff */
[----:B-1----:R-:W-:Y:S01]  /*4420*/  IMAD.MOV.U32 R221, RZ, RZ, -0x800000 ;  /* 0xff800000ffdd7424 */ /* 0x002fe200078e00ff */
[C---:B------:R-:W-:Y:S01]  /*4430*/  LEA R12, P0, R19.reuse, R26, 0x1 ;  /* 0x0000001a130c7211 */ /* 0x040fe200078008ff */
[----:B------:R-:W-:Y:S02]  /*4440*/  IMAD.MOV.U32 R220, RZ, RZ, -0x800000 ;  /* 0xff800000ffdc7424 */ /* 0x000fe400078e00ff */
[----:B------:R-:W-:Y:S01]  /*4450*/  STL.64 [R1+0xe8], R218 ;  /* 0x0000e8da01007387 */ /* 0x000fe20000100a00 */
[----:B------:R-:W-:Y:S01]  /*4460*/  LEA.HI.X.SX32 R13, R19, R28, 0x1, P0 ;  /* 0x0000001c130d7211 */ /* 0x000fe200000f0eff */
[----:B--2---:R-:W-:Y:S01]  /*4470*/  IMAD R6, R30, 0x4, R4 ;  /* 0x000000041e067824 */ /* 0x004fe200078e0204 */
[----:B------:R-:W-:Y:S01]  /*4480*/  LEA R14, P0, R22, R26, 0x1 ;  /* 0x0000001a160e7211 */ /* 0x000fe200078008ff */
[----:B------:R0:W-:Y:S02]  /*4490*/  STL.64 [R1+0xe0], R8 ;  /* 0x0000e00801007387 */ /* 0x0001e40000100a00 */
[----:B------:R-:W-:Y:S01]  /*44a0*/  IMAD R7, R30, 0x4, R6 ;  /* 0x000000041e077824 */ /* 0x000fe200078e0206 */
[----:B------:R-:W-:-:S02]  /*44b0*/  LEA.HI.X.SX32 R15, R22, R28, 0x1, P0 ;  /* 0x0000001c160f7211 */ /* 0x000fc400000f0eff */
[----:B------:R-:W-:-:S04]  /*44c0*/  LEA R16, P0, R0, R26, 0x1 ;  /* 0x0000001a00107211 */ /* 0x000fc800078008ff */
[----:B------:R-:W-:Y:S02]  /*44d0*/  LEA.HI.X.SX32 R17, R0, R28, 0x1, P0 ;  /* 0x0000001c00117211 */ /* 0x000fe400000f0eff */
[----:B0-----:R-:W-:-:S04]  /*44e0*/  LEA R8, P2, R21, R26, 0x1 ;  /* 0x0000001a15087211 */ /* 0x001fc800078408ff */
[----:B------:R-:W-:-:S05]  /*44f0*/  LEA.HI.X.SX32 R9, R21, R28, 0x1, P2 ;  /* 0x0000001c15097211 */ /* 0x000fca00010f0eff */
[----:B------:R0:W-:Y:S04]  /*4500*/  STL.64 [R1+0xc0], R8 ;  /* 0x0000c00801007387 */ /* 0x0001e80000100a00 */
[----:B------:R1:W-:Y:S04]  /*4510*/  STL.64 [R1+0xd0], R12 ;  /* 0x0000d00c01007387 */ /* 0x0003e80000100a00 */
[----:B------:R2:W-:Y:S01]  /*4520*/  STL.64 [R1+0xc8], R10 ;  /* 0x0000c80a01007387 */ /* 0x0005e20000100a00 */
[----:B0-----:R-:W-:Y:S01]  /*4530*/  IMAD R8, R30, 0x4, R7 ;  /* 0x000000041e087824 */ /* 0x001fe200078e0207 */
[----:B-1----:R-:W-:-:S04]  /*4540*/  LEA R12, P1, R23, R26, 0x1 ;  /* 0x0000001a170c7211 */ /* 0x002fc800078208ff */
[----:B------:R-:W-:Y:S02]  /*4550*/  LEA R9, R30, R8, 0x2 ;  /* 0x000000081e097211 */ /* 0x000fe400078e10ff */
[C---:B--2---:R-:W-:Y:S02]  /*4560*/  LEA R10, P2, R24.reuse, R26, 0x1 ;  /* 0x0000001a180a7211 */ /* 0x044fe400078408ff */
[-C--:B------:R-:W-:Y:S02]  /*4570*/  LEA.HI.X.SX32 R13, R23, R28.reuse, 0x1, P1 ;  /* 0x0000001c170d7211 */ /* 0x080fe400008f0eff */
[----:B------:R-:W-:Y:S02]  /*4580*/  LEA.HI.X.SX32 R11, R24, R28, 0x1, P2 ;  /* 0x0000001c180b7211 */ /* 0x000fe400010f0eff */
[----:B------:R-:W-:-:S03]  /*4590*/  CS2R R24, SRZ ;  /* 0x0000000000187805 */ /* 0x000fc6000001ff00 */
[----:B------:R0:W-:Y:S04]  /*45a0*/  STL.64 [R1+0xa8], R10 ;  /* 0x0000a80a01007387 */ /* 0x0001e80000100a00 */
[----:B------:R1:W-:Y:S04]  /*45b0*/  STL.64 [R1+0xb8], R14 ;  /* 0x0000b80e01007387 */ /* 0x0003e80000100a00 */
[----:B------:R2:W-:Y:S01]  /*45c0*/  STL.64 [R1+0xb0], R12 ;  /* 0x0000b00c01007387 */ /* 0x0005e20000100a00 */
[----:B0-----:R-:W-:-:S03]  /*45d0*/  IMAD R10, R30, 0x4, R9 ;  /* 0x000000041e0a7824 */ /* 0x001fc600078e0209 */
[----:B------:R0:W-:Y:S01]  /*45e0*/  STL.64 [R1+0xa0], R16 ;  /* 0x0000a01001007387 */ /* 0x0001e20000100a00 */
[-C--:B-1----:R-:W-:Y:S01]  /*45f0*/  LEA R14, P1, R2, R26.reuse, 0x1 ;  /* 0x0000001a020e7211 */ /* 0x082fe200078208ff */
[----:B------:R-:W-:Y:S01]  /*4600*/  IMAD R11, R30, 0x4, R10 ;  /* 0x000000041e0b7824 */ /* 0x000fe200078e020a */
[----:B--2---:R-:W-:-:S03]  /*4610*/  LEA R12, P2, R3, R26, 0x1 ;  /* 0x0000001a030c7211 */ /* 0x004fc600078408ff */
[----:B------:R-:W-:Y:S01]  /*4620*/  IMAD R0, R30, 0x4, R11 ;  /* 0x000000041e007824 */ /* 0x000fe200078e020b */
[-C--:B------:R-:W-:Y:S02]  /*4630*/  LEA.HI.X.SX32 R15, R2, R28.reuse, 0x1, P1 ;  /* 0x0000001c020f7211 */ /* 0x080fe400008f0eff */
[----:B------:R-:W-:Y:S01]  /*4640*/  LEA.HI.X.SX32 R13, R3, R28, 0x1, P2 ;  /* 0x0000001c030d7211 */ /* 0x000fe200010f0eff */
[----:B------:R-:W-:Y:S01]  /*4650*/  IMAD R2, R30, 0x4, R0 ;  /* 0x000000041e027824 */ /* 0x000fe200078e0200 */
[----:B0-----:R-:W-:Y:S01]  /*4660*/  LEA R16, P0, R4, R26, 0x1 ;  /* 0x0000001a04107211 */ /* 0x001fe200078008ff */
[----:B------:R0:W-:Y:S02]  /*4670*/  STL.64 [R1+0x98], R14 ;  /* 0x0000980e01007387 */ /* 0x0001e40000100a00 */
[----:B------:R-:W-:Y:S01]  /*4680*/  IMAD R3, R30, 0x4, R2 ;  /* 0x000000041e037824 */ /* 0x000fe200078e0202 */
[----:B------:R-:W-:Y:S01]  /*4690*/  LEA.HI.X.SX32 R17, R4, R28, 0x1, P0 ;  /* 0x0000001c04117211 */ /* 0x000fe200000f0eff */
[----:B------:R1:W-:Y:S02]  /*46a0*/  STL.64 [R1+0x90], R12 ;  /* 0x0000900c01007387 */ /* 0x0003e40000100a00 */
[----:B------:R-:W-:-:S02]  /*46b0*/  IMAD R4, R30, 0x4, R3 ;  /* 0x000000041e047824 */ /* 0x000fc400078e0203 */
[----:B------:R2:W-:Y:S01]  /*46c0*/  STL.64 [R1+0x88], R16 ;  /* 0x0000881001007387 */ /* 0x0005e20000100a00 */
[CC--:B0-----:R-:W-:Y:S02]  /*46d0*/  LEA R14, P1, R6.reuse, R26.reuse, 0x1 ;  /* 0x0000001a060e7211 */ /* 0x0c1fe400078208ff */
[C---:B-1----:R-:W-:Y:S02]  /*46e0*/  LEA R12, P2, R7.reuse, R26, 0x1 ;  /* 0x0000001a070c7211 */ /* 0x042fe400078408ff */
[-C--:B------:R-:W-:Y:S02]  /*46f0*/  LEA.HI.X.SX32 R15, R6, R28.reuse, 0x1, P1 ;  /* 0x0000001c060f7211 */ /* 0x080fe400008f0eff */
[----:B------:R-:W-:Y:S02]  /*4700*/  LEA.HI.X.SX32 R13, R7, R28, 0x1, P2 ;  /* 0x0000001c070d7211 */ /* 0x000fe400010f0eff */
[----:B--2---:R-:W-:Y:S01]  /*4710*/  LEA R16, P0, R8, R26, 0x1 ;  /* 0x0000001a08107211 */ /* 0x004fe200078008ff */
[----:B------:R0:W-:Y:S01]  /*4720*/  STL.64 [R1+0x80], R14 ;  /* 0x0000800e01007387 */ /* 0x0001e20000100a00 */
[----:B------:R-:W-:-:S02]  /*4730*/  LEA R6, R30, R4, 0x2 ;  /* 0x000000041e067211 */ /* 0x000fc400078e10ff */
[----:B------:R-:W-:Y:S01]  /*4740*/  LEA.HI.X.SX32 R17, R8, R28, 0x1, P0 ;  /* 0x0000001c08117211 */ /* 0x000fe200000f0eff */
[----:B------:R1:W-:Y:S02]  /*4750*/  STL.64 [R1+0x78], R12 ;  /* 0x0000780c01007387 */ /* 0x0003e40000100a00 */
[----:B------:R-:W-:Y:S02]  /*4760*/  IMAD R7, R30, 0x4, R6 ;  /* 0x000000041e077824 */ /* 0x000fe400078e0206 */
[----:B------:R-:W-:Y:S01]  /*4770*/  STL.64 [R1+0x70], R16 ;  /* 0x0000701001007387 */ /* 0x000fe20000100a00 */
[CC--:B0-----:R-:W-:Y:S02]  /*4780*/  LEA R14, P1, R9.reuse, R26.reuse, 0x1 ;  /* 0x0000001a090e7211 */ /* 0x0c1fe400078208ff */
[----:B-1----:R-:W-:Y:S02]  /*4790*/  LEA R12, P2, R10, R26, 0x1 ;  /* 0x0000001a0a0c7211 */ /* 0x002fe400078408ff */
[----:B------:R-:W-:-:S02]  /*47a0*/  LEA.HI.X.SX32 R15, R9, R28, 0x1, P1 ;  /* 0x0000001c090f7211 */ /* 0x000fc400008f0eff */
[----:B------:R-:W-:Y:S02]  /*47b0*/  LEA.HI.X.SX32 R13, R10, R28, 0x1, P2 ;  /* 0x0000001c0a0d7211 */ /* 0x000fe400010f0eff */
[C---:B------:R-:W-:Y:S01]  /*47c0*/  LEA R8, P2, R2.reuse, R26, 0x1 ;  /* 0x0000001a02087211 */ /* 0x040fe200078408ff */
[----:B------:R0:W-:Y:S03]  /*47d0*/  STL.64 [R1+0x68], R14 ;  /* 0x0000680e01007387 */ /* 0x0001e60000100a00 */
[----:B------:R-:W-:Y:S01]  /*47e0*/  LEA.HI.X.SX32 R9, R2, R28, 0x1, P2 ;  /* 0x0000001c02097211 */ /* 0x000fe200010f0eff */
[----:B------:R1:W-:Y:S01]  /*47f0*/  STL.64 [R1+0x60], R12 ;  /* 0x0000600c01007387 */ /* 0x0003e20000100a00 */
[-C--:B0-----:R-:W-:Y:S02]  /*4800*/  LEA R14, P0, R11, R26.reuse, 0x1 ;  /* 0x0000001a0b0e7211 */ /* 0x081fe400078008ff */
[----:B-1----:R-:W-:-:S02]  /*4810*/  LEA R12, P1, R0, R26, 0x1 ;  /* 0x0000001a000c7211 */ /* 0x002fc400078208ff */
[-C--:B------:R-:W-:Y:S02]  /*4820*/  LEA.HI.X.SX32 R15, R11, R28.reuse, 0x1, P0 ;  /* 0x0000001c0b0f7211 */ /* 0x080fe400000f0eff */
[----:B------:R-:W-:Y:S01]  /*4830*/  LEA.HI.X.SX32 R13, R0, R28, 0x1, P1 ;  /* 0x0000001c000d7211 */ /* 0x000fe200008f0eff */
[----:B------:R-:W-:Y:S01]  /*4840*/  IMAD R0, R30, 0x4, R7 ;  /* 0x000000041e007824 */ /* 0x000fe200078e0207 */
[----:B------:R-:W-:Y:S01]  /*4850*/  LEA R10, P1, R4, R26, 0x1 ;  /* 0x0000001a040a7211 */ /* 0x000fe200078208ff */
[----:B------:R-:W-:Y:S02]  /*4860*/  STL.64 [R1+0x58], R14 ;  /* 0x0000580e01007387 */ /* 0x000fe40000100a00 */
[----:B------:R-:W-:Y:S01]  /*4870*/  IMAD R2, R30, 0x4, R0 ;  /* 0x000000041e027824 */ /* 0x000fe200078e0200 */
[----:B------:R-:W-:Y:S01]  /*4880*/  LEA.HI.X.SX32 R11, R4, R28, 0x1, P1 ;  /* 0x0000001c040b7211 */ /* 0x000fe200008f0eff */
[----:B------:R0:W-:Y:S01]  /*4890*/  STL.64 [R1+0x50], R12 ;  /* 0x0000500c01007387 */ /* 0x0001e20000100a00 */
[----:B------:R-:W-:-:S03]  /*48a0*/  MOV R4, RZ ;  /* 0x000000ff00047202 */ /* 0x000fc60000000f00 */
[----:B------:R1:W-:Y:S01]  /*48b0*/  STL.64 [R1+0x48], R8 ;  /* 0x0000480801007387 */ /* 0x0003e20000100a00 */
[CC--:B0-----:R-:W-:Y:S02]  /*48c0*/  LEA R12, P0, R3.reuse, R26.reuse, 0x1 ;  /* 0x0000001a030c7211 */ /* 0x0c1fe400078008ff */
[----:B-1----:R-:W-:Y:S02]  /*48d0*/  LEA R8, P2, R6, R26, 0x1 ;  /* 0x0000001a06087211 */ /* 0x002fe400078408ff */
[-C--:B------:R-:W-:Y:S01]  /*48e0*/  LEA.HI.X.SX32 R13, R3, R28.reuse, 0x1, P0 ;  /* 0x0000001c030d7211 */ /* 0x080fe200000f0eff */
[----:B------:R-:W-:Y:S01]  /*48f0*/  IMAD R3, R30, 0x4, R2 ;  /* 0x000000041e037824 */ /* 0x000fe200078e0202 */
[----:B------:R-:W-:Y:S01]  /*4900*/  LEA.HI.X.SX32 R9, R6, R28, 0x1, P2 ;  /* 0x0000001c06097211 */ /* 0x000fe200010f0eff */
[----:B------:R-:W-:Y:S01]  /*4910*/  IMAD.MOV.U32 R6, RZ, RZ, 0x3f800000 ;  /* 0x3f800000ff067424 */ /* 0x000fe200078e00ff */
[----:B------:R-:W-:Y:S01]  /*4920*/  LEA R14, P0, R7, R26, 0x1 ;  /* 0x0000001a070e7211 */ /* 0x000fe200078008ff */
[----:B------:R0:W-:Y:S01]  /*4930*/  STL.64 [R1+0x40], R12 ;  /* 0x0000400c01007387 */ /* 0x0001e20000100a00 */
[----:B------:R-:W-:-:S02]  /*4940*/  CS2R R30, SRZ ;  /* 0x00000000001e7805 */ /* 0x000fc4000001ff00 */
[----:B------:R-:W-:Y:S01]  /*4950*/  LEA.HI.X.SX32 R15, R7, R28, 0x1, P0 ;  /* 0x0000001c070f7211 */ /* 0x000fe200000f0eff */
[----:B------:R1:W-:Y:S04]  /*4960*/  STL.64 [R1+0x38], R10 ;  /* 0x0000380a01007387 */ /* 0x0003e80000100a00 */
[----:B------:R2:W-:Y:S01]  /*4970*/  STL.64 [R1+0x30], R8 ;  /* 0x0000300801007387 */ /* 0x0005e20000100a00 */
[----:B0-----:R-:W-:-:S03]  /*4980*/  LEA R12, P1, R0, R26, 0x1 ;  /* 0x0000001a000c7211 */ /* 0x001fc600078208ff */
[----:B------:R-:W-:Y:S01]  /*4990*/  STL.64 [R1+0x28], R14 ;  /* 0x0000280e01007387 */ /* 0x000fe20000100a00 */
[----:B-1----:R-:W-:Y:S02]  /*49a0*/  LEA R10, P2, R2, R26, 0x1 ;  /* 0x0000001a020a7211 */ /* 0x002fe400078408ff */
[----:B------:R-:W-:Y:S01]  /*49b0*/  LEA.HI.X.SX32 R13, R0, R28, 0x1, P1 ;  /* 0x0000001c000d7211 */ /* 0x000fe200008f0eff */
[----:B------:R-:W-:Y:S01]  /*49c0*/  IMAD.MOV.U32 R0, RZ, RZ, 0x3f800000 ;  /* 0x3f800000ff007424 */ /* 0x000fe200078e00ff */
[C---:B--2---:R-:W-:Y:S02]  /*49d0*/  LEA R8, P3, R3.reuse, R26, 0x1 ;  /* 0x0000001a03087211 */ /* 0x044fe400078608ff */
[----:B------:R-:W-:Y:S02]  /*49e0*/  CS2R R26, SRZ ;  /* 0x00000000001a7805 */ /* 0x000fe4000001ff00 */
[-C--:B------:R-:W-:Y:S01]  /*49f0*/  LEA.HI.X.SX32 R11, R2, R28.reuse, 0x1, P2 ;  /* 0x0000001c020b7211 */ /* 0x080fe200010f0eff */
[----:B------:R-:W-:Y:S01]  /*4a00*/  STL.64 [R1+0x20], R12 ;  /* 0x0000200c01007387 */ /* 0x000fe20000100a00 */
[----:B------:R-:W-:Y:S01]  /*4a10*/  LEA.HI.X.SX32 R9, R3, R28, 0x1, P3 ;  /* 0x0000001c03097211 */ /* 0x000fe200018f0eff */
[----:B------:R-:W-:Y:S01]  /*4a20*/  IMAD.MOV.U32 R2, RZ, RZ, 0x3f800000 ;  /* 0x3f800000ff027424 */ /* 0x000fe200078e00ff */
[----:B------:R-:W-:Y:S01]  /*4a30*/  CS2R R28, SRZ ;  /* 0x00000000001c7805 */ /* 0x000fe2000001ff00 */
[----:B------:R-:W-:Y:S01]  /*4a40*/  STL.64 [R1+0x18], R10 ;  /* 0x0000180a01007387 */ /* 0x000fe20000100a00 */
[----:B------:R-:W-:-:S03]  /*4a50*/  IMAD.MOV.U32 R3, RZ, RZ, RZ ;  /* 0x000000ffff037224 */ /* 0x000fc600078e00ff */
[----:B------:R-:W-:Y:S04]  /*4a60*/  STL.64 [R1+0x10], R8 ;  /* 0x0000100801007387 */ /* 0x000fe80000100a00 */
[----:B------:R-:W-:Y:S04]  /*4a70*/  STL [R1+0xc], R0 ;  /* 0x00000c0001007387 */ /* 0x000fe80000100800 */
[----:B------:R0:W-:Y:S04]  /*4a80*/  STL [R1+0x8], R6 ;  /* 0x0000080601007387 */ /* 0x0001e80000100800 */
[----:B------:R1:W-:Y:S04]  /*4a90*/  STL [R1+0x4], R0 ;  /* 0x0000040001007387 */ /* 0x0003e80000100800 */
[----:B------:R2:W-:Y:S01]  /*4aa0*/  STL [R1], R2 ;  /* 0x0000000201007387 */ /* 0x0005e20000100800 */
[----:B0-----:R-:W-:-:S02]  /*4ab0*/  IMAD.MOV.U32 R6, RZ, RZ, -0x800000 ;  /* 0xff800000ff067424 */ /* 0x001fc400078e00ff */
[----:B-1----:R-:W-:-:S07]  /*4ac0*/  IMAD.MOV.U32 R0, RZ, RZ, -0x800000 ;  /* 0xff800000ff007424 */ /* 0x002fce00078e00ff */
.L_x_1:
[----:B------:R-:W3:Y:S04]  /*4ad0*/  LDL.64 R14, [R1+0x208] ;  /* 0x00020800010e7983 */ /* 0x000ee80000100a00 */
[----:B------:R-:W4:Y:S04]  /*4ae0*/  LDL.64 R10, [R1+0x1e0] ;  /* 0x0001e000010a7983 */ /* 0x000f280000100a00 */
[----:B------:R-:W5:Y:S04]  /*4af0*/  LDL.64 R218, [R1+0x1d0] ;  /* 0x0001d00001da7983 */ /* 0x000f680000100a00 */
[----:B------:R-:W2:Y:S04]  /*4b00*/  LDL.64 R8, [R1+0x200] ;  /* 0x0002000001087983 */ /* 0x000ea80000100a00 */
        /* <DEDUP_REMOVED lines=9> */
[----:B------:R0:W-:Y:S04]  /*4ba0*/  STL [R1+0x240], R217 ;  /* 0x000240d901007387 */ /* 0x0001e80000100800 */
[----:B------:R1:W-:Y:S04]  /*4bb0*/  STL.64 [R1+0x218], R220 ;  /* 0x000218dc01007387 */ /* 0x0003e80000100a00 */
[----:B------:R-:W2:Y:S04]  /*4bc0*/  LDL.64 R244, [R1+0x168] ;  /* 0x0001680001f47983 */ /* 0x000ea80000100a00 */
[----:B0-----:R-:W2:Y:S04]  /*4bd0*/  LDL.64 R216, [R1+0x180] ;  /* 0x0001800001d87983 */ /* 0x001ea80000100a00 */
[----:B-1----:R-:W2:Y:S04]  /*4be0*/  LDL.64 R220, [R1+0x1a0] ;  /* 0x0001a00001dc7983 */ /* 0x002ea80000100a00 */
[----:B------:R-:W2:Y:S04]  /*4bf0*/  LDL.64 R242, [R1+0x160] ;  /* 0x0001600001f27983 */ /* 0x000ea80000100a00 */
[----:B------:R-:W2:Y:S04]  /*4c00*/  LDL.64 R240, [R1+0x148] ;  /* 0x0001480001f07983 */ /* 0x000ea80000100a00 */
[----:B------:R-:W2:Y:S04]  /*4c10*/  LDL.64 R238, [R1+0x128] ;  /* 0x0001280001ee7983 */ /* 0x000ea80000100a00 */
[----:B------:R-:W2:Y:S04]  /*4c20*/  LDL.64 R236, [R1+0x120] ;  /* 0x0001200001ec7983 */ /* 0x000ea80000100a00 */
[----:B------:R-:W2:Y:S04]  /*4c30*/  LDL.64 R234, [R1+0x198] ;  /* 0x0001980001ea7983 */ /* 0x000ea80000100a00 */
[----:B------:R-:W2:Y:S04]  /*4c40*/  LDL.64 R232, [R1+0x178] ;  /* 0x0001780001e87983 */ /* 0x000ea80000100a00 */
[----:B------:R-:W2:Y:S01]  /*4c50*/  LDL.64 R230, [R1+0x158] ;  /* 0x0001580001e67983 */ /* 0x000ea20000100a00 */
[----:B---3--:R-:W-:-:S04]  /*4c60*/  IMAD.WIDE R14, R4, 0x2, R14 ;  /* 0x00000002040e7825 */ /* 0x008fc800078e020e */
[C---:B----4-:R-:W-:Y:S02]  /*4c70*/  IMAD.WIDE R10, R4.reuse, 0x2, R10 ;  /* 0x00000002040a7825 */ /* 0x050fe400078e020a */
[----:B------:R-:W3:Y:S04]  /*4c80*/  LDG.E.U16 R14, desc[UR14][R14.64] ;  /* 0x0000000e0e0e7981 */ /* 0x000ee8000c1e1500 */
[----:B------:R5:W4:Y:S02]  /*4c90*/  LDG.E.U16 R15, desc[UR14][R10.64] ;  /* 0x0000000e0a0f7981 */ /* 0x000b24000c1e1500 */
[C---:B-----5:R-:W-:Y:S02]  /*4ca0*/  IMAD.WIDE R10, R4.reuse, 0x2, R218 ;  /* 0x00000002040a7825 */ /* 0x060fe400078e02da */
[----:B------:R-:W5:Y:S02]  /*4cb0*/  LDL.64 R218, [R1+0x188] ;  /* 0x0001880001da7983 */ /* 0x000f640000100a00 */
[----:B--2---:R-:W-:-:S02]  /*4cc0*/  IMAD.WIDE R8, R4, 0x2, R8 ;  /* 0x0000000204087825 */ /* 0x004fc400078e0208 */
[----:B------:R-:W2:Y:S04]  /*4cd0*/  LDG.E.U16 R11, desc[UR14][R10.64] ;  /* 0x0000000e0a0b7981 */ /* 0x000ea8000c1e1500 */
[----:B------:R0:W4:Y:S01]  /*4ce0*/  LDG.E.U16 R7, desc[UR14][R8.64] ;  /* 0x0000000e08077981 */ /* 0x000122000c1e1500 */
[----:B------:R-:W-:-:S04]  /*4cf0*/  IMAD.WIDE R22, R4, 0x2, R22 ;  /* 0x0000000204167825 */ /* 0x000fc800078e0216 */
[----:B------:R-:W-:-:S04]  /*4d00*/  IMAD.WIDE R12, R4, 0x2, R12 ;  /* 0x00000002040c7825 */ /* 0x000fc800078e020c */
[C---:B0-----:R-:W-:Y:S02]  /*4d10*/  IMAD.WIDE R8, R4.reuse, 0x2, R228 ;  /* 0x0000000204087825 */ /* 0x041fe400078e02e4 */
[----:B------:R-:W2:Y:S02]  /*4d20*/  LDG.E.U16 R13, desc[UR14][R12.64] ;  /* 0x0000000e0c0d7981 */ /* 0x000ea4000c1e1500 */
[C---:B------:R-:W-:Y:S02]  /*4d30*/  IMAD.WIDE R16, R4.reuse, 0x2, R16 ;  /* 0x0000000204107825 */ /* 0x040fe400078e0210 */
[----:B------:R-:W3:Y:S02]  /*4d40*/  LDL.64 R228, [R1+0x138] ;  /* 0x0001380001e47983 */ /* 0x000ee40000100a00 */
[C---:B------:R-:W-:Y:S02]  /*4d50*/  IMAD.WIDE R18, R4.reuse, 0x2, R18 ;  /* 0x0000000204127825 */ /* 0x040fe400078e0212 */
[----:B------:R-:W2:Y:S04]  /*4d60*/  LDG.E.U16 R9, desc[UR14][R8.64] ;  /* 0x0000000e08097981 */ /* 0x000ea8000c1e1500 */
[----:B------:R0:W4:Y:S01]  /*4d70*/  LDG.E.U16 R2, desc[UR14][R16.64] ;  /* 0x0000000e10027981 */ /* 0x000122000c1e1500 */
[----:B------:R-:W-:-:S03]  /*4d80*/  IMAD.WIDE R20, R4, 0x2, R20 ;  /* 0x0000000204147825 */ /* 0x000fc600078e0214 */
[----:B------:R1:W2:Y:S04]  /*4d90*/  LDG.E.U16 R12, desc[UR14][R18.64] ;  /* 0x0000000e120c7981 */ /* 0x0002a8000c1e1500 */
[----:B------:R-:W2:Y:S01]  /*4da0*/  LDG.E.U16 R8, desc[UR14][R22.64] ;  /* 0x0000000e16087981 */ /* 0x000ea2000c1e1500 */
[----:B0-----:R-:W-:-:S03]  /*4db0*/  IMAD.WIDE R16, R4, 0x2, R226 ;  /* 0x0000000204107825 */ /* 0x001fc600078e02e2 */
[----:B------:R-:W4:Y:S01]  /*4dc0*/  LDL.64 R226, [R1+0x118] ;  /* 0x0001180001e27983 */ /* 0x000f220000100a00 */
[----:B-1----:R-:W-:-:S03]  /*4dd0*/  IMAD.WIDE R18, R4, 0x2, R224 ;  /* 0x0000000204127825 */ /* 0x002fc600078e02e0 */
[----:B------:R-:W2:Y:S04]  /*4de0*/  LDG.E.U16 R16, desc[UR14][R16.64] ;  /* 0x0000000e10107981 */ /* 0x000ea8000c1e1500 */
[----:B------:R-:W4:Y:S01]  /*4df0*/  LDL.64 R22, [R1+0x140] ;  /* 0x0001400001167983 */ /* 0x000f220000100a00 */
[----:B------:R-:W-:-:S03]  /*4e00*/  IMAD.WIDE R156, R4, 0x2, R222 ;  /* 0x00000002049c7825 */ /* 0x000fc600078e02de */
[----:B------:R0:W2:Y:S04]  /*4e10*/  LDG.E.U16 R10, desc[UR14][R18.64] ;  /* 0x0000000e120a7981 */ /* 0x0000a8000c1e1500 */
[----:B------:R1:W2:Y:S04]  /*4e20*/  LDG.E.U16 R17, desc[UR14][R20.64] ;  /* 0x0000000e14117981 */ /* 0x0002a8000c1e1500 */
[----:B------:R-:W2:Y:S01]  /*4e30*/  LDL.64 R224, [R1+0x190] ;  /* 0x0001900001e07983 */ /* 0x000ea20000100a00 */
[----:B0-----:R-:W-:-:S03]  /*4e40*/  IMAD.WIDE R18, R4, 0x2, R216 ;  /* 0x0000000204127825 */ /* 0x001fc600078e02d8 */
[----:B------:R-:W2:Y:S01]  /*4e50*/  LDL.64 R222, [R1+0x170] ;  /* 0x0001700001de7983 */ /* 0x000ea20000100a00 */
[----:B-1----:R-:W-:-:S03]  /*4e60*/  IMAD.WIDE R20, R4, 0x2, R220 ;  /* 0x0000000204147825 */ /* 0x002fc600078e02dc */
[----:B------:R-:W2:Y:S04]  /*4e70*/  LDL.64 R220, [R1+0x150] ;  /* 0x0001500001dc7983 */ /* 0x000ea80000100a00 */
[----:B------:R-:W2:Y:S01]  /*4e80*/  LDL.64 R216, [R1+0x110] ;  /* 0x0001100001d87983 */ /* 0x000ea20000100a00 */
[----:B------:R-:W-:-:S03]  /*4e90*/  IMAD.WIDE R160, R4, 0x2, R244 ;  /* 0x0000000204a07825 */ /* 0x000fc600078e02f4 */
[----:B------:R-:W2:Y:S01]  /*4ea0*/  LDG.E.U16 R156, desc[UR14][R156.64] ;  /* 0x0000000e9c9c7981 */ /* 0x000ea2000c1e1500 */
[----:B------:R-:W-:-:S03]  /*4eb0*/  IMAD.WIDE R152, R4, 0x2, R238 ;  /* 0x0000000204987825 */ /* 0x000fc600078e02ee */
[----:B------:R-:W2:Y:S01]  /*4ec0*/  LDG.E.U16 R160, desc[UR14][R160.64] ;  /* 0x0000000ea0a07981 */ /* 0x000ea2000c1e1500 */
[----:B------:R-:W-:-:S03]  /*4ed0*/  IMAD.WIDE R154, R4, 0x2, R236 ;  /* 0x00000002049a7825 */ /* 0x000fc600078e02ec */
[----:B------:R-:W2:Y:S04]  /*4ee0*/  LDG.E.U16 R164, desc[UR14][R152.64] ;  /* 0x0000000e98a47981 */ /* 0x000ea8000c1e1500 */
[----:B------:R0:W2:Y:S04]  /*4ef0*/  LDG.E.U16 R157, desc[UR14][R20.64] ;  /* 0x0000000e149d7981 */ /* 0x0000a8000c1e1500 */
[----:B------:R-:W2:Y:S01]  /*4f00*/  LDG.E.U16 R165, desc[UR14][R154.64] ;  /* 0x0000000e9aa57981 */ /* 0x000ea2000c1e1500 */
[----:B-----5:R-:W-:-:S03]  /*4f10*/  IMAD.WIDE R158, R4, 0x2, R218 ;  /* 0x00000002049e7825 */ /* 0x020fc600078e02da */
[----:B------:R-:W5:Y:S01]  /*4f20*/  LDL.64 R218, [R1+0x130] ;  /* 0x0001300001da7983 */ /* 0x000f620000100a00 */
[----:B0-----:R-:W-:-:S03]  /*4f30*/  IMAD.WIDE R20, R4, 0x2, R240 ;  /* 0x0000000204147825 */ /* 0x001fc600078e02f0 */
[----:B------:R-:W5:Y:S04]  /*4f40*/  LDG.E.U16 R158, desc[UR14][R158.64] ;  /* 0x0000000e9e9e7981 */ /* 0x000f68000c1e1500 */
[----:B------:R0:W5:Y:S04]  /*4f50*/  LDG.E.U16 R162, desc[UR14][R20.64] ;  /* 0x0000000e14a27981 */ /* 0x000168000c1e1500 */
[----:B------:R1:W5:Y:S01]  /*4f60*/  LDG.E.U16 R159, desc[UR14][R18.64] ;  /* 0x0000000e129f7981 */ /* 0x000362000c1e1500 */
[----:B0-----:R-:W-:-:S04]  /*4f70*/  IMAD.WIDE R20, R4, 0x2, R232 ;  /* 0x0000000204147825 */ /* 0x001fc800078e02e8 */
[C---:B---3--:R-:W-:Y:S01]  /*4f80*/  IMAD.WIDE R152, R4.reuse, 0x2, R228 ;  /* 0x0000000204987825 */ /* 0x048fe200078e02e4 */
[----:B------:R-:W3:Y:S03]  /*4f90*/  LDG.E.U16 R167, desc[UR14][R20.64] ;  /* 0x0000000e14a77981 */ /* 0x000ee6000c1e1500 */
[C---:B-1----:R-:W-:Y:S01]  /*4fa0*/  IMAD.WIDE R18, R4.reuse, 0x2, R242 ;  /* 0x0000000204127825 */ /* 0x042fe200078e02f2 */
[----:B------:R-:W3:Y:S04]  /*4fb0*/  LDG.E.U16 R169, desc[UR14][R152.64] ;  /* 0x0000000e98a97981 */ /* 0x000ee8000c1e1500 */
[----:B------:R0:W3:Y:S02]  /*4fc0*/  LDG.E.U16 R161, desc[UR14][R18.64] ;  /* 0x0000000e12a17981 */ /* 0x0000e4000c1e1500 */
[----:B0-----:R-:W-:-:S04]  /*4fd0*/  IMAD.WIDE R18, R4, 0x2, R234 ;  /* 0x0000000204127825 */ /* 0x001fc800078e02ea */
[C---:B----4-:R-:W-:Y:S01]  /*4fe0*/  IMAD.WIDE R22, R4.reuse, 0x2, R22 ;  /* 0x0000000204167825 */ /* 0x050fe200078e0216 */
[----:B------:R-:W4:Y:S03]  /*4ff0*/  LDG.E.U16 R166, desc[UR14][R18.64] ;  /* 0x0000000e12a67981 */ /* 0x000f26000c1e1500 */
[C---:B------:R-:W-:Y:S01]  /*5000*/  IMAD.WIDE R154, R4.reuse, 0x2, R226 ;  /* 0x00000002049a7825 */ /* 0x040fe200078e02e2 */
[----:B------:R0:W4:Y:S04]  /*5010*/  LDG.E.U16 R163, desc[UR14][R22.64] ;  /* 0x0000000e16a37981 */ /* 0x000128000c1e1500 */
[----:B------:R1:W4:Y:S01]  /*5020*/  LDG.E.U16 R170, desc[UR14][R154.64] ;  /* 0x0000000e9aaa7981 */ /* 0x000322000c1e1500 */
[----:B0-----:R-:W-:-:S04]  /*5030*/  IMAD.WIDE R22, R4, 0x2, R230 ;  /* 0x0000000204167825 */ /* 0x001fc800078e02e6 */
[C---:B--2---:R-:W-:Y:S01]  /*5040*/  IMAD.WIDE R18, R4.reuse, 0x2, R224 ;  /* 0x0000000204127825 */ /* 0x044fe200078e02e0 */
[----:B------:R0:W2:Y:S03]  /*5050*/  LDG.E.U16 R168, desc[UR14][R22.64] ;  /* 0x0000000e16a87981 */ /* 0x0000a6000c1e1500 */
[C---:B------:R-:W-:Y:S02]  /*5060*/  IMAD.WIDE R20, R4.reuse, 0x2, R222 ;  /* 0x0000000204147825 */ /* 0x040fe400078e02de */
[----:B------:R-:W2:Y:S02]  /*5070*/  LDG.E.U16 R18, desc[UR14][R18.64] ;  /* 0x0000000e12127981 */ /* 0x000ea4000c1e1500 */
[C---:B-1----:R-:W-:Y:S02]  /*5080*/  IMAD.WIDE R154, R4.reuse, 0x2, R216 ;  /* 0x00000002049a7825 */ /* 0x042fe400078e02d8 */
[----:B------:R1:W2:Y:S02]  /*5090*/  LDG.E.U16 R20, desc[UR14][R20.64] ;  /* 0x0000000e14147981 */ /* 0x0002a4000c1e1500 */
[----:B0-----:R-:W-:-:S02]  /*50a0*/  IMAD.WIDE R22, R4, 0x2, R220 ;  /* 0x0000000204167825 */ /* 0x001fc400078e02dc */
[----:B------:R-:W2:Y:S04]  /*50b0*/  LDG.E.U16 R154, desc[UR14][R154.64] ;  /* 0x0000000e9a9a7981 */ /* 0x000ea8000c1e1500 */
[----:B------:R-:W2:Y:S01]  /*50c0*/  LDG.E.U16 R22, desc[UR14][R22.64] ;  /* 0x0000000e16167981 */ /* 0x000ea2000c1e1500 */
[----:B-----5:R-:W-:-:S06]  /*50d0*/  IMAD.WIDE R152, R4, 0x2, R218 ;  /* 0x0000000204987825 */ /* 0x020fcc00078e02da */
[----:B------:R-:W5:Y:S01]  /*50e0*/  LDG.E.U16 R152, desc[UR14][R152.64] ;  /* 0x0000000e98987981 */ /* 0x000f62000c1e1500 */
[----:B------:R-:W1:Y:S02]  /*50f0*/  S2R R216, SR_TID.X ;  /* 0x0000000000d87919 */ /* 0x000e640000002100 */
[C---:B-1----:R-:W-:Y:S02]  /*5100*/  LOP3.LUT R21, R216.reuse, 0x3f, RZ, 0xc0, !PT ;  /* 0x0000003fd8157812 */ /* 0x042fe400078ec0ff */
[----:B------:R-:W-:Y:S02]  /*5110*/  LOP3.LUT P0, RZ, R216, 0x80, RZ, 0xc0, !PT ;  /* 0x00000080d8ff7812 */ /* 0x000fe4000780c0ff */
[----:B------:R-:W-:Y:S02]  /*5120*/  SHF.L.U32 R21, R21, 0x1, RZ ;  /* 0x0000000115157819 */ /* 0x000fe400000006ff */
[----:B------:R-:W-:-:S04]  /*5130*/  SEL R19, RZ, 0x90, !P0 ;  /* 0x00000090ff137807 */ /* 0x000fc80004000000 */
[----:B------:R-:W-:Y:S01]  /*5140*/  LOP3.LUT R19, R19, R21, RZ, 0x3c, !PT ;  /* 0x0000001513137212 */ /* 0x000fe200078e3cff */
[----:B------:R-:W-:-:S05]  /*5150*/  IMAD.SHL.U32 R21, R216, 0x80, RZ ;  /* 0x00000080d8157824 */ /* 0x000fca00078e00ff */
[----:B------:R-:W-:Y:S01]  /*5160*/  LOP3.LUT R19, R19, 0x2000, R21, 0xf8, !PT ;  /* 0x0000200013137812 */ /* 0x000fe200078ef815 */
[----:B------:R-:W-:Y:S06]  /*5170*/  BAR.SYNC.DEFER_BLOCKING 0x0 ;  /* 0x0000000000007b1d */ /* 0x000fec0000010000 */
        /* <DEDUP_REMOVED lines=11> */
[----:B0-----:R-:W-:-:S02]  /*5230*/  LOP3.LUT R7, R19, 0x40, RZ, 0x3c, !PT ;  /* 0x0000004013077812 */ /* 0x001fc400078e3cff */
[----:B------:R-:W-:Y:S01]  /*5240*/  LOP3.LUT R19, R19, 0x60, RZ, 0x3c, !PT ;  /* 0x0000006013137812 */ /* 0x000fe200078e3cff */
[----:B------:R-:W-:Y:S04]  /*5250*/  STS.U16 [R2+UR7+0x10900], R16 ;  /* 0x0109001002007988 */ /* 0x000fe80008000407 */
[----:B------:R-:W-:Y:S04]  /*5260*/  STS.U16 [R2+UR7+0x10d00], R157 ;  /* 0x010d009d02007988 */ /* 0x000fe80008000407 */
[----:B------:R-:W-:Y:S04]  /*5270*/  STS.U16 [R2+UR7+0x11100], R159 ;  /* 0x0111009f02007988 */ /* 0x000fe80008000407 */
[----:B---3--:R-:W-:Y:S04]  /*5280*/  STS.U16 [R2+UR7+0x11500], R161 ;  /* 0x011500a102007988 */ /* 0x008fe80008000407 */
[----:B----4-:R-:W-:Y:S04]  /*5290*/  STS.U16 [R2+UR7+0x11900], R163 ;  /* 0x011900a302007988 */ /* 0x010fe80008000407 */
[----:B------:R-:W-:Y:S04]  /*52a0*/  STS.U16 [R2+UR7+0x11d00], R165 ;  /* 0x011d00a502007988 */ /* 0x000fe80008000407 */
[----:B------:R-:W-:Y:S04]  /*52b0*/  STS.U16 [R7+UR7+0x10200], R13 ;  /* 0x0102000d07007988 */ /* 0x000fe80008000407 */
[----:B------:R-:W-:Y:S04]  /*52c0*/  STS.U16 [R7+UR7+0x10600], R9 ;  /* 0x0106000907007988 */ /* 0x000fe80008000407 */
[----:B------:R-:W-:Y:S04]  /*52d0*/  STS.U16 [R7+UR7+0x10a00], R17 ;  /* 0x010a001107007988 */ /* 0x000fe80008000407 */
[----:B------:R-:W-:Y:S04]  /*52e0*/  STS.U16 [R7+UR7+0x10e00], R166 ;  /* 0x010e00a607007988 */ /* 0x000fe80008000407 */
[----:B------:R-:W-:Y:S04]  /*52f0*/  STS.U16 [R7+UR7+0x11200], R167 ;  /* 0x011200a707007988 */ /* 0x000fe80008000407 */
[----:B--2---:R-:W-:Y:S04]  /*5300*/  STS.U16 [R7+UR7+0x11600], R168 ;  /* 0x011600a807007988 */ /* 0x004fe80008000407 */
        /* <DEDUP_REMOVED lines=9> */
[----:B------:R-:W-:-:S04]  /*53a0*/  USHF.L.U32 UR8, UR12, 0x8, URZ ;  /* 0x000000080c087899 */ /* 0x000fc8000800063f */
[----:B------:R-:W-:-:S04]  /*53b0*/  ULOP3.LUT UR8, UR8, 0x400, URZ, 0xc0, !UPT ;  /* 0x0000040008087892 */ /* 0x000fc8000f8ec03f */
[----:B------:R-:W-:-:S04]  /*53c0*/  ULEA.HI UR8, UR7, UR8, URZ, 0x1c ;  /* 0x0000000807087291 */ /* 0x000fc8000f8fe03f */
[----:B------:R-:W-:Y:S01]  /*53d0*/  ULOP3.LUT UR16, UR8, 0x3fff, URZ, 0xc0, !UPT ;  /* 0x00003fff08107892 */ /* 0x000fe2000f8ec03f */
[----:B------:R-:W-:Y:S01]  /*53e0*/  UMOV UR17, 0x40000040 ;  /* 0x4000004000117882 */ /* 0x000fe20000000000 */
[----:B-----5:R0:W-:Y:S01]  /*53f0*/  STS.U16 [R19+UR7+0x11b00], R152 ;  /* 0x011b009813007988 */ /* 0x0201e20008000407 */
[----:B------:R1:W-:Y:S06]  /*5400*/  MEMBAR.ALL.CTA ;  /* 0x0000000000007992 */ /* 0x0003ec0000008000 */
[----:B-1----:R-:W1:Y:S02]  /*5410*/  FENCE.VIEW.ASYNC.S ;  /* 0x00000000000073c6 */ /* 0x002e640000000000 */
[----:B-1----:R-:W-:Y:S06]  /*5420*/  BAR.SYNC.DEFER_BLOCKING 0x0 ;  /* 0x0000000000007b1d */ /* 0x002fec0000010000 */
[----:B0-----:R-:W-:-:S06]  /*5430*/  WARPGROUP.ARRIVE ;  /* 0x00000000000079c5 */ /* 0x001fcc0000000000 */
[----:B------:R-:W-:Y:S01]  /*5440*/  HGMMA.64x64x16.F32 R184, gdesc[UR16].tnspA, RZ, !UPT ;  /* 0x20e0000010b879f0 */ /* 0x000fe2000c7008ff */
[----:B------:R-:W-:Y:S01]  /*5450*/  UIADD3 UR40, UP0, UR16, 0x80, URZ ;  /* 0x0000008010287890 */ /* 0x000fe2000ff1e03f */
[----:B------:R-:W-:-:S03]  /*5460*/  UMOV UR8, URZ ;  /* 0x0000003f00087c82 */ /* 0x000fc60008000000 */
[----:B------:R-:W-:-:S04]  /*5470*/  UIADD3.X UR41, UR8, 0x40000040, URZ, UP0, !UPT ;  /* 0x4000004008297890 */ /* 0x000fc800087fe43f */
[----:B------:R-:W-:-:S05]  /*5480*/  UIADD3.64 UR20, UR40, 0x80, URZ ;  /* 0x0000008028147897 */ /* 0x000fca000fffe03f */
[----:B------:R-:W-:Y:S01]  /*5490*/  HGMMA.64x64x16.F32 R184, gdesc[UR40].tnspA, R184 ;  /* 0x20e0000028b879f0 */ /* 0x000fe200087008b8 */
[----:B------:R-:W-:-:S03]  /*54a0*/  UIADD3.64 UR24, UR40, 0x100, URZ ;  /* 0x0000010028187897 */ /* 0x000fc6000fffe03f */
[----:B------:R-:W-:Y:S01]  /*54b0*/  HGMMA.64x64x16.F32 R184, gdesc[UR20].tnspA, R184 ;  /* 0x20e0000014b879f0 */ /* 0x000fe200087008b8 */
[----:B------:R-:W-:-:S05]  /*54c0*/  UIADD3.64 UR28, UR40, 0x180, URZ ;  /* 0x00000180281c7897 */ /* 0x000fca000fffe03f */
[----:B------:R-:W-:Y:S01]  /*54d0*/  HGMMA.64x64x16.F32 R184, gdesc[UR24].tnspA, R184 ;  /* 0x20e0000018b879f0 */ /* 0x000fe200087008b8 */
[----:B------:R-:W-:-:S03]  /*54e0*/  UIADD3.64 UR32, UR40, 0x200, URZ ;  /* 0x0000020028207897 */ /* 0x000fc6000fffe03f */
[----:B------:R-:W-:Y:S01]  /*54f0*/  HGMMA.64x64x16.F32 R184, gdesc[UR28].tnspA, R184 ;  /* 0x20e000001cb879f0 */ /* 0x000fe200087008b8 */
[----:B------:R-:W-:-:S05]  /*5500*/  UIADD3.64 UR36, UR40, 0x280, URZ ;  /* 0x0000028028247897 */ /* 0x000fca000fffe03f */
[----:B------:R-:W-:Y:S01]  /*5510*/  HGMMA.64x64x16.F32 R184, gdesc[UR32].tnspA, R184 ;  /* 0x20e0000020b879f0 */ /* 0x000fe200087008b8 */
[----:B------:R-:W-:Y:S02]  /*5520*/  UIADD3.64 UR8, UR40, 0x300, URZ ;  /* 0x0000030028087897 */ /* 0x000fe4000fffe03f */
[----:B------:R-:W-:Y:S01]  /*5530*/  UIADD3.64 UR16, UR40, 0x780, URZ ;  /* 0x0000078028107897 */ /* 0x000fe2000fffe03f */
[----:B------:R-:W-:Y:S01]  /*5540*/  HGMMA.64x64x16.F32 R184, gdesc[UR36].tnspA, R184 ;  /* 0x20e0000024b879f0 */ /* 0x000fe200087008b8 */
[----:B------:R-:W-:-:S05]  /*5550*/  UIADD3.64 UR44, UR40, 0x800, URZ ;  /* 0x00000800282c7897 */ /* 0x000fca000fffe03f */
[----:B------:R-:W-:Y:S04]  /*5560*/  HGMMA.64x64x16.F32 R184, gdesc[UR8].tnspA, R184 ;  /* 0x20e0000008b879f0 */ /* 0x000fe800087008b8 */
[----:B------:R-:W-:Y:S01]  /*5570*/  HGMMA.64x64x16.F32 R152, gdesc[UR16].tnspA, RZ, !UPT ;  /* 0x20e00000109879f0 */ /* 0x000fe2000c7008ff */
[----:B------:R-:W-:Y:S01]  /*5580*/  UMOV UR46, UR42 ;  /* 0x0000002a002e7c82 */ /* 0x000fe20008000000 */
[----:B------:R-:W-:Y:S01]  /*5590*/  UMOV UR47, UR43 ;  /* 0x0000002b002f7c82 */ /* 0x000fe20008000000 */
[----:B------:R-:W-:Y:S01]  /*55a0*/  UIADD3.64 UR20, UR40, 0x880, URZ ;  /* 0x0000088028147897 */ /* 0x000fe2000fffe03f */
[----:B------:R-:W-:Y:S01]  /*55b0*/  HGMMA.64x64x16.F32 R152, gdesc[UR44].tnspA, R152 ;  /* 0x20e000002c9879f0 */ /* 0x000fe20008700898 */
[----:B------:R-:W-:-:S07]  /*55c0*/  UIADD3.64 UR24, UR40, 0x900, URZ ;  /* 0x0000090028187897 */ /* 0x000fce000fffe03f */
        /* <DEDUP_REMOVED lines=9> */
[----:B------:R-:W-:-:S05]  /*5660*/  IMAD.SHL.U32 R7, R216, 0x2, RZ ;  /* 0x00000002d8077824 */ /* 0x000fca00078e00ff */
[----:B------:R-:W-:-:S04]  /*5670*/  LOP3.LUT R7, R7, 0x6, RZ, 0xc0, !PT ;  /* 0x0000000607077812 */ /* 0x000fc800078ec0ff */
[----:B------:R-:W-:-:S04]  /*5680*/  IADD3 R7, P1, R7, UR5, RZ ;  /* 0x0000000507077c10 */ /* 0x000fc8000ff3e0ff */
[----:B------:R-:W-:Y:S01]  /*5690*/  IADD3 R242, P3, R7, 0x8, RZ ;  /* 0x0000000807f27810 */ /* 0x000fe20007f7e0ff */
[----:B------:R-:W-:-:S04]  /*56a0*/  IMAD.X R237, RZ, RZ, UR4, P1 ;  /* 0x00000004ffed7e24 */ /* 0x000fc800088e06ff */
[--C-:B------:R-:W-:Y:S01]  /*56b0*/  IMAD.X R247, RZ, RZ, R237.reuse, P3 ;  /* 0x000000fffff77224 */ /* 0x100fe200018e06ed */
[C---:B------:R-:W-:Y:S01]  /*56c0*/  IADD3 R236, P3, R7.reuse, 0x11, RZ ;  /* 0x0000001107ec7810 */ /* 0x040fe20007f7e0ff */
[----:B------:R-:W-:Y:S04]  /*56d0*/  HGMMA.64x64x16.F32 R152, gdesc[UR8].tnspA, R152, gsb0 ;  /* 0x20e00000089879f0 */ /* 0x000fe80008000898 */
[----:B------:R-:W-:Y:S01]  /*56e0*/  IMAD.X R235, RZ, RZ, R237, P3 ;  /* 0x000000ffffeb7224 */ /* 0x000fe200018e06ed */
[----:B------:R-:W-:-:S05]  /*56f0*/  IADD3 R230, P3, R7, 0x20, RZ ;  /* 0x0000002007e67810 */ /* 0x000fca0007f7e0ff */
[----:B------:R-:W-:Y:S01]  /*5700*/  IMAD.X R243, RZ, RZ, R237, P3 ;  /* 0x000000fffff37224 */ /* 0x000fe200018e06ed */
[C---:B------:R-:W-:Y:S02]  /*5710*/  IADD3 R226, P3, R7.reuse, 0x28, RZ ;  /* 0x0000002807e27810 */ /* 0x040fe40007f7e0ff */
[----:B------:R-:W-:-:S03]  /*5720*/  IADD3 R238, P1, R7, 0x10, RZ ;  /* 0x0000001007ee7810 */ /* 0x000fc60007f3e0ff */
[--C-:B------:R-:W-:Y:S01]  /*5730*/  IMAD.X R245, RZ, RZ, R237.reuse, P3 ;  /* 0x000000fffff57224 */ /* 0x100fe200018e06ed */
[----:B------:R-:W-:Y:S02]  /*5740*/  IADD3 R222, P3, R7, 0x30, RZ ;  /* 0x0000003007de7810 */ /* 0x000fe40007f7e0ff */
[----:B------:R-:W-:Y:S02]  /*5750*/  LOP3.LUT R248, R5, 0x8, RZ, 0xfc, !PT ;  /* 0x0000000805f87812 */ /* 0x000fe400078efcff */
[----:B------:R-:W-:Y:S01]  /*5760*/  IADD3.X R231, RZ, R237, RZ, P1, !PT ;  /* 0x000000edffe77210 */ /* 0x000fe20000ffe4ff */
[--C-:B------:R-:W-:Y:S01]  /*5770*/  IMAD.X R249, RZ, RZ, R237.reuse, P3 ;  /* 0x000000fffff97224 */ /* 0x100fe200018e06ed */
[C---:B------:R-:W-:Y:S02]  /*5780*/  IADD3 R218, P3, R7.reuse, 0x31, RZ ;  /* 0x0000003107da7810 */ /* 0x040fe40007f7e0ff */
[C---:B------:R-:W-:Y:S02]  /*5790*/  IADD3 R232, P1, R7.reuse, 0x19, RZ ;  /* 0x0000001907e87810 */ /* 0x040fe40007f3e0ff */
[----:B------:R-:W-:Y:S01]  /*57a0*/  ISETP.GT.U32.AND P5, PT, R7, R248, PT ;  /* 0x000000f80700720c */ /* 0x000fe20003fa4070 */
[--C-:B------:R-:W-:Y:S01]  /*57b0*/  IMAD.X R250, RZ, RZ, R237.reuse, P3 ;  /* 0x000000fffffa7224 */ /* 0x100fe200018e06ed */
[C---:B------:R-:W-:Y:S01]  /*57c0*/  LOP3.LUT R8, R216.reuse, 0xff, RZ, 0xc0, !PT ;  /* 0x000000ffd8087812 */ /* 0x040fe200078ec0ff */
[----:B------:R-:W-:Y:S01]  /*57d0*/  IMAD.X R241, RZ, RZ, R237, P1 ;  /* 0x000000fffff17224 */ /* 0x000fe200008e06ed */
[----:B------:R-:W-:-:S02]  /*57e0*/  LOP3.LUT R2, R216, 0xc0, RZ, 0xc0, !PT ;  /* 0x000000c0d8027812 */ /* 0x000fc400078ec0ff */
[----:B------:R-:W-:Y:S02]  /*57f0*/  IADD3 R240, P2, R7, 0x9, RZ ;  /* 0x0000000907f07810 */ /* 0x000fe40007f5e0ff */
[----:B------:R-:W-:Y:S02]  /*5800*/  ISETP.GT.U32.AND.EX P5, PT, R237, RZ, PT, P5 ;  /* 0x000000ffed00720c */ /* 0x000fe40003fa4150 */
[C---:B------:R-:W-:Y:S02]  /*5810*/  IADD3 R216, P3, R7.reuse, 0x38, RZ ;  /* 0x0000003807d87810 */ /* 0x040fe40007f7e0ff */
[C---:B------:R-:W-:Y:S02]  /*5820*/  ISETP.GE.U32.AND P6, PT, R7.reuse, R248, PT ;  /* 0x000000f80700720c */ /* 0x040fe40003fc6070 */
[C---:B------:R-:W-:Y:S02]  /*5830*/  IADD3 R228, P1, R7.reuse, 0x21, RZ ;  /* 0x0000002107e47810 */ /* 0x040fe40007f3e0ff */
[----:B------:R-:W-:Y:S01]  /*5840*/  ISETP.GE.U32.AND P0, PT, R7, R5, PT ;  /* 0x000000050700720c */ /* 0x000fe20003f06070 */
[--C-:B------:R-:W-:Y:S01]  /*5850*/  IMAD.X R233, RZ, RZ, R237.reuse, P2 ;  /* 0x000000ffffe97224 */ /* 0x100fe200010e06ed */
[----:B------:R-:W-:Y:S01]  /*5860*/  ISETP.GE.U32.AND.EX P6, PT, R237, RZ, PT, P6 ;  /* 0x000000ffed00720c */ /* 0x000fe20003fc6160 */
[--C-:B------:R-:W-:Y:S01]  /*5870*/  IMAD.X R251, RZ, RZ, R237.reuse, P3 ;  /* 0x000000fffffb7224 */ /* 0x100fe200018e06ed */
[C---:B------:R-:W-:Y:S01]  /*5880*/  IADD3 R234, P2, R7.reuse, 0x18, RZ ;  /* 0x0000001807ea7810 */ /* 0x040fe20007f5e0ff */
[----:B------:R-:W-:Y:S01]  /*5890*/  IMAD.X R244, RZ, RZ, R237, P1 ;  /* 0x000000fffff47224 */ /* 0x000fe200008e06ed */
[----:B------:R-:W-:-:S02]  /*58a0*/  IADD3 R219, P3, R7, 0x39, RZ ;  /* 0x0000003907db7810 */ /* 0x000fc40007f7e0ff */
[----:B------:R-:W-:Y:S02]  /*58b0*/  IADD3 R224, P1, R7, 0x29, RZ ;  /* 0x0000002907e07810 */ /* 0x000fe40007f3e0ff */
[----:B------:R-:W-:Y:S02]  /*58c0*/  ISETP.GE.U32.AND.EX P0, PT, R237, RZ, PT, P0 ;  /* 0x000000ffed00720c */ /* 0x000fe40003f06100 */
[C---:B------:R-:W-:Y:S02]  /*58d0*/  LOP3.LUT R220, R5.reuse, 0x80, RZ, 0xfc, !PT ;  /* 0x0000008005dc7812 */ /* 0x040fe400078efcff */
[----:B------:R-:W-:Y:S01]  /*58e0*/  LOP3.LUT R217, R5, 0x88, RZ, 0xfc, !PT ;  /* 0x0000008805d97812 */ /* 0x000fe200078efcff */
[----:B------:R-:W-:Y:S01]  /*58f0*/  IMAD.SHL.U32 R8, R8, 0x2, RZ ;  /* 0x0000000208087824 */ /* 0x000fe200078e00ff */
[----:B------:R-:W-:Y:S01]  /*5900*/  IADD3.X R246, RZ, R237, RZ, P1, !PT ;  /* 0x000000edfff67210 */ /* 0x000fe20000ffe4ff */
[--C-:B------:R-:W-:Y:S01]  /*5910*/  IMAD.X R239, RZ, RZ, R237.reuse, P2 ;  /* 0x000000ffffef7224 */ /* 0x100fe200010e06ed */
[----:B------:R-:W-:Y:S01]  /*5920*/  SHF.R.U32.HI R2, RZ, 0x2, R2 ;  /* 0x00000002ff027819 */ /* 0x000fe20000011602 */
[----:B------:R-:W-:Y:S01]  /*5930*/  IMAD.X R252, RZ, RZ, R237, P3 ;  /* 0x000000fffffc7224 */ /* 0x000fe200018e06ed */
[----:B------:R-:W-:-:S02]  /*5940*/  ISETP.GT.U32.AND P4, PT, R7, R5, PT ;  /* 0x000000050700720c */ /* 0x000fc40003f84070 */
[----:B------:R-:W-:Y:S01]  /*5950*/  ISETP.GT.U32.AND P2, PT, R7, R220, PT ;  /* 0x000000dc0700720c */ /* 0x000fe20003f44070 */
[----:B------:R-:W-:Y:S02]  /*5960*/  WARPGROUP.DEPBAR.LE gsb0, 0x0 ;  /* 0x00008000000079c5 */ /* 0x000fe40000010000 */
[----:B------:R-:W-:Y:S01]  /*5970*/  FMUL R229, R186, UR13 ;  /* 0x0000000dbae57c20 */ /* 0x000fe20008400000 */
[----:B------:R-:W-:Y:S01]  /*5980*/  FMUL R225, R187, UR13 ;  /* 0x0000000dbbe17c20 */ /* 0x000fe20008400000 */
[----:B------:R-:W-:-:S03]  /*5990*/  FMUL R227, R185, UR13 ;  /* 0x0000000db9e37c20 */ /* 0x000fc60008400000 */
[----:B------:R-:W-:Y:S02]  /*59a0*/  FSEL R229, R229, -INF , !P5 ;  /* 0xff800000e5e57808 */ /* 0x000fe40006800000 */
[-C--:B------:R-:W-:Y:S01]  /*59b0*/  ISETP.GT.U32.AND P5, PT, R242, R5.reuse, PT ;  /* 0x00000005f200720c */ /* 0x080fe20003fa4070 */
[----:B------:R-:W-:Y:S01]  /*59c0*/  FMUL R223, R188, UR13 ;  /* 0x0000000dbcdf7c20 */ /* 0x000fe20008400000 */
[----:B------:R-:W-:Y:S02]  /*59d0*/  FSEL R225, R225, -INF , !P6 ;  /* 0xff800000e1e17808 */ /* 0x000fe40007000000 */
[----:B------:R-:W-:Y:S02]  /*59e0*/  ISETP.GT.U32.AND.EX P5, PT, R247, RZ, PT, P5 ;  /* 0x000000fff700720c */ /* 0x000fe40003fa4150 */
[----:B------:R-:W-:Y:S02]  /*59f0*/  ISETP.GT.U32.AND P6, PT, R240, R5, PT ;  /* 0x00000005f000720c */ /* 0x000fe40003fc4070 */
[----:B------:R-:W-:-:S02]  /*5a00*/  FSEL R227, R227, -INF , !P0 ;  /* 0xff800000e3e37808 */ /* 0x000fc40004000000 */
[C---:B------:R-:W-:Y:S02]  /*5a10*/  ISETP.GE.U32.AND P1, PT, R7.reuse, R220, PT ;  /* 0x000000dc0700720c */ /* 0x040fe40003f26070 */
[CC--:B------:R-:W-:Y:S02]  /*5a20*/  ISETP.GT.U32.AND P3, PT, R7.reuse, R217.reuse, PT ;  /* 0x000000d90700720c */ /* 0x0c0fe40003f64070 */
[----:B------:R-:W-:Y:S01]  /*5a30*/  ISETP.GE.U32.AND P0, PT, R7, R217, PT ;  /* 0x000000d90700720c */ /* 0x000fe20003f06070 */
[----:B------:R-:W-:Y:S01]  /*5a40*/  FMUL R7, R189, UR13 ;  /* 0x0000000dbd077c20 */ /* 0x000fe20008400000 */
[----:B------:R-:W-:Y:S02]  /*5a50*/  FSEL R223, R223, -INF , !P5 ;  /* 0xff800000dfdf7808 */ /* 0x000fe40006800000 */
[----:B------:R-:W-:Y:S02]  /*5a60*/  ISETP.GT.U32.AND P5, PT, R240, R248, PT ;  /* 0x000000f8f000720c */ /* 0x000fe40003fa4070 */
[----:B------:R-:W-:Y:S01]  /*5a70*/  ISETP.GT.U32.AND.EX P6, PT, R233, RZ, PT, P6 ;  /* 0x000000ffe900720c */ /* 0x000fe20003fc4160 */
[----:B------:R-:W-:Y:S01]  /*5a80*/  FMUL R10, R184, UR13 ;  /* 0x0000000db80a7c20 */ /* 0x000fe20008400000 */
[----:B------:R-:W-:Y:S01]  /*5a90*/  LOP3.LUT R2, R8, R2, RZ, 0x3c, !PT ;  /* 0x0000000208027212 */ /* 0x000fe200078e3cff */
[----:B------:R-:W-:Y:S01]  /*5aa0*/  FMUL R8, R190, UR13 ;  /* 0x0000000dbe087c20 */ /* 0x000fe20008400000 */
[----:B------:R-:W-:Y:S01]  /*5ab0*/  FMUL R9, R191, UR13 ;  /* 0x0000000dbf097c20 */ /* 0x000fe20008400000 */
[----:B------:R-:W-:-:S02]  /*5ac0*/  ISETP.GT.U32.AND.EX P4, PT, R237, RZ, PT, P4 ;  /* 0x000000ffed00720c */ /* 0x000fc40003f84140 */
[----:B------:R-:W-:Y:S02]  /*5ad0*/  FSEL R7, R7, -INF , !P6 ;  /* 0xff80000007077808 */ /* 0x000fe40007000000 */
[----:B------:R-:W-:Y:S02]  /*5ae0*/  ISETP.GT.U32.AND.EX P5, PT, R233, RZ, PT, P5 ;  /* 0x000000ffe900720c */ /* 0x000fe40003fa4150 */
[----:B------:R-:W-:Y:S01]  /*5af0*/  ISETP.GT.U32.AND P6, PT, R238, R5, PT ;  /* 0x00000005ee00720c */ /* 0x000fe20003fc4070 */
[----:B------:R-:W-:Y:S01]  /*5b00*/  FMUL R11, R192, UR13 ;  /* 0x0000000dc00b7c20 */ /* 0x000fe20008400000 */
[----:B------:R-:W-:Y:S02]  /*5b10*/  FSEL R10, R10, -INF , !P4 ;  /* 0xff8000000a0a7808 */ /* 0x000fe40006000000 */
[----:B------:R-:W-:Y:S02]  /*5b20*/  FSEL R8, R8, -INF , !P4 ;  /* 0xff80000008087808 */ /* 0x000fe40006000000 */
[----:B------:R-:W-:-:S02]  /*5b30*/  FSEL R9, R9, -INF , !P5 ;  /* 0xff80000009097808 */ /* 0x000fc40006800000 */
[----:B------:R-:W-:Y:S02]  /*5b40*/  ISETP.GT.U32.AND P4, PT, R238, R248, PT ;  /* 0x000000f8ee00720c */ /* 0x000fe40003f84070 */
[----:B------:R-:W-:Y:S02]  /*5b50*/  ISETP.GT.U32.AND P5, PT, R236, R5, PT ;  /* 0x00000005ec00720c */ /* 0x000fe40003fa4070 */
[----:B------:R-:W-:Y:S01]  /*5b60*/  ISETP.GT.U32.AND.EX P6, PT, R231, RZ, PT, P6 ;  /* 0x000000ffe700720c */ /* 0x000fe20003fc4160 */
[----:B------:R-:W-:Y:S01]  /*5b70*/  FMUL R13, R193, UR13 ;  /* 0x0000000dc10d7c20 */ /* 0x000fe20008400000 */
[----:B------:R-:W-:Y:S01]  /*5b80*/  FMUL R12, R194, UR13 ;  /* 0x0000000dc20c7c20 */ /* 0x000fe20008400000 */
[----:B------:R-:W-:Y:S02]  /*5b90*/  ISETP.GT.U32.AND.EX P4, PT, R231, RZ, PT, P4 ;  /* 0x000000ffe700720c */ /* 0x000fe40003f84140 */
[----:B------:R-:W-:Y:S02]  /*5ba0*/  ISETP.GT.U32.AND.EX P5, PT, R235, RZ, PT, P5 ;  /* 0x000000ffeb00720c */ /* 0x000fe40003fa4150 */
[----:B------:R-:W-:-:S02]  /*5bb0*/  FSEL R11, R11, -INF , !P6 ;  /* 0xff8000000b0b7808 */ /* 0x000fc40007000000 */
[----:B------:R-:W-:Y:S01]  /*5bc0*/  ISETP.GT.U32.AND P6, PT, R236, R248, PT ;  /* 0x000000f8ec00720c */ /* 0x000fe20003fc4070 */
[----:B------:R-:W-:Y:S01]  /*5bd0*/  FMUL R14, R195, UR13 ;  /* 0x0000000dc30e7c20 */ /* 0x000fe20008400000 */
[----:B------:R-:W-:Y:S02]  /*5be0*/  FSEL R13, R13, -INF , !P5 ;  /* 0xff8000000d0d7808 */ /* 0x000fe40006800000 */
[----:B------:R-:W-:Y:S02]  /*5bf0*/  FSEL R12, R12, -INF , !P4 ;  /* 0xff8000000c0c7808 */ /* 0x000fe40006000000 */
[-C--:B------:R-:W-:Y:S02]  /*5c00*/  ISETP.GT.U32.AND P5, PT, R234, R5.reuse, PT ;  /* 0x00000005ea00720c */ /* 0x080fe40003fa4070 */
[----:B------:R-:W-:Y:S02]  /*5c10*/  ISETP.GT.U32.AND P4, PT, R232, R5, PT ;  /* 0x00000005e800720c */ /* 0x000fe40003f84070 */
[----:B------:R-:W-:Y:S01]  /*5c20*/  ISETP.GT.U32.AND.EX P6, PT, R235, RZ, PT, P6 ;  /* 0x000000ffeb00720c */ /* 0x000fe20003fc4160 */
[----:B------:R-:W-:Y:S01]  /*5c30*/  FMUL R15, R196, UR13 ;  /* 0x0000000dc40f7c20 */ /* 0x000fe20008400000 */
[----:B------:R-:W-:Y:S01]  /*5c40*/  FMUL R16, R197, UR13 ;  /* 0x0000000dc5107c20 */ /* 0x000fe20008400000 */
[----:B------:R-:W-:-:S02]  /*5c50*/  ISETP.GT.U32.AND.EX P5, PT, R239, RZ, PT, P5 ;  /* 0x000000ffef00720c */ /* 0x000fc40003fa4150 */
[----:B------:R-:W-:Y:S02]  /*5c60*/  ISETP.GT.U32.AND.EX P4, PT, R241, RZ, PT, P4 ;  /* 0x000000fff100720c */ /* 0x000fe40003f84140 */
[----:B------:R-:W-:Y:S02]  /*5c70*/  FSEL R14, R14, -INF , !P6 ;  /* 0xff8000000e0e7808 */ /* 0x000fe40007000000 */
[-C--:B------:R-:W-:Y:S01]  /*5c80*/  ISETP.GT.U32.AND P6, PT, R234, R248.reuse, PT ;  /* 0x000000f8ea00720c */ /* 0x080fe20003fc4070 */
[----:B------:R-:W-:Y:S01]  /*5c90*/  FMUL R19, R198, UR13 ;  /* 0x0000000dc6137c20 */ /* 0x000fe20008400000 */
[----:B------:R-:W-:Y:S02]  /*5ca0*/  FSEL R15, R15, -INF , !P5 ;  /* 0xff8000000f0f7808 */ /* 0x000fe40006800000 */
[----:B------:R-:W-:Y:S02]  /*5cb0*/  FSEL R16, R16, -INF , !P4 ;  /* 0xff80000010107808 */ /* 0x000fe40006000000 */
[----:B------:R-:W-:-:S02]  /*5cc0*/  ISETP.GT.U32.AND P5, PT, R232, R248, PT ;  /* 0x000000f8e800720c */ /* 0x000fc40003fa4070 */
[----:B------:R-:W-:Y:S02]  /*5cd0*/  ISETP.GT.U32.AND P4, PT, R230, R5, PT ;  /* 0x00000005e600720c */ /* 0x000fe40003f84070 */
[----:B------:R-:W-:Y:S01]  /*5ce0*/  ISETP.GT.U32.AND.EX P6, PT, R239, RZ, PT, P6 ;  /* 0x000000ffef00720c */ /* 0x000fe20003fc4160 */
[----:B------:R-:W-:Y:S01]  /*5cf0*/  FMUL R17, R199, UR13 ;  /* 0x0000000dc7117c20 */ /* 0x000fe20008400000 */
[----:B------:R-:W-:Y:S01]  /*5d00*/  FMUL R18, R200, UR13 ;  /* 0x0000000dc8127c20 */ /* 0x000fe20008400000 */
[----:B------:R-:W-:Y:S02]  /*5d10*/  ISETP.GT.U32.AND.EX P5, PT, R241, RZ, PT, P5 ;  /* 0x000000fff100720c */ /* 0x000fe40003fa4150 */
[----:B------:R-:W-:Y:S02]  /*5d20*/  ISETP.GT.U32.AND.EX P4, PT, R243, RZ, PT, P4 ;  /* 0x000000fff300720c */ /* 0x000fe40003f84140 */
[----:B------:R-:W-:Y:S02]  /*5d30*/  FSEL R19, R19, -INF , !P6 ;  /* 0xff80000013137808 */ /* 0x000fe40007000000 */
[----:B------:R-:W-:Y:S01]  /*5d40*/  ISETP.GT.U32.AND P6, PT, R230, R248, PT ;  /* 0x000000f8e600720c */ /* 0x000fe20003fc4070 */
[----:B------:R-:W-:Y:S01]  /*5d50*/  FMUL R21, R202, UR13 ;  /* 0x0000000dca157c20 */ /* 0x000fe20008400000 */
[----:B------:R-:W-:-:S02]  /*5d60*/  FSEL R17, R17, -INF , !P5 ;  /* 0xff80000011117808 */ /* 0x000fc40006800000 */
[----:B------:R-:W-:Y:S02]  /*5d70*/  FSEL R18, R18, -INF , !P4 ;  /* 0xff80000012127808 */ /* 0x000fe40006000000 */
[C---:B------:R-:W-:Y:S02]  /*5d80*/  ISETP.GT.U32.AND P5, PT, R228.reuse, R5, PT ;  /* 0x00000005e400720c */ /* 0x040fe40003fa4070 */
[----:B------:R-:W-:Y:S02]  /*5d90*/  ISETP.GT.U32.AND P4, PT, R228, R248, PT ;  /* 0x000000f8e400720c */ /* 0x000fe40003f84070 */
[----:B------:R-:W-:Y:S01]  /*5da0*/  ISETP.GT.U32.AND.EX P6, PT, R243, RZ, PT, P6 ;  /* 0x000000fff300720c */ /* 0x000fe20003fc4160 */
[----:B------:R-:W-:Y:S01]  /*5db0*/  FMUL R22, R201, UR13 ;  /* 0x0000000dc9167c20 */ /* 0x000fe20008400000 */
[----:B------:R-:W-:Y:S01]  /*5dc0*/  FMUL R20, R203, UR13 ;  /* 0x0000000dcb147c20 */ /* 0x000fe20008400000 */
[C---:B------:R-:W-:Y:S02]  /*5dd0*/  ISETP.GT.U32.AND.EX P5, PT, R244.reuse, RZ, PT, P5 ;  /* 0x000000fff400720c */ /* 0x040fe40003fa4150 */
[----:B------:R-:W-:-:S02]  /*5de0*/  ISETP.GT.U32.AND.EX P4, PT, R244, RZ, PT, P4 ;  /* 0x000000fff400720c */ /* 0x000fc40003f84140 */
[----:B------:R-:W-:Y:S02]  /*5df0*/  FSEL R21, R21, -INF , !P6 ;  /* 0xff80000015157808 */ /* 0x000fe40007000000 */
[----:B------:R-:W-:Y:S01]  /*5e00*/  ISETP.GT.U32.AND P6, PT, R226, R248, PT ;  /* 0x000000f8e200720c */ /* 0x000fe20003fc4070 */
[----:B------:R-:W-:Y:S01]  /*5e10*/  FMUL R23, R206, UR13 ;  /* 0x0000000dce177c20 */ /* 0x000fe20008400000 */
[----:B------:R-:W-:Y:S02]  /*5e20*/  FSEL R22, R22, -INF , !P5 ;  /* 0xff80000016167808 */ /* 0x000fe40006800000 */
[----:B------:R-:W-:Y:S02]  /*5e30*/  FSEL R20, R20, -INF , !P4 ;  /* 0xff80000014147808 */ /* 0x000fe40006000000 */
[-C--:B------:R-:W-:Y:S02]  /*5e40*/  ISETP.GT.U32.AND P5, PT, R226, R5.reuse, PT ;  /* 0x00000005e200720c */ /* 0x080fe40003fa4070 */
[----:B------:R-:W-:-:S02]  /*5e50*/  ISETP.GT.U32.AND P4, PT, R224, R5, PT ;  /* 0x00000005e000720c */ /* 0x000fc40003f84070 */
        /* <DEDUP_REMOVED lines=10> */
[----:B------:R-:W-:Y:S02]  /*5f00*/  ISETP.GT.U32.AND P5, PT, R224, R248, PT ;  /* 0x000000f8e000720c */ /* 0x000fe40003fa4070 */
[----:B------:R-:W-:Y:S02]  /*5f10*/  ISETP.GT.U32.AND P4, PT, R222, R5, PT ;  /* 0x00000005de00720c */ /* 0x000fe40003f84070 */
[----:B------:R-:W-:Y:S01]  /*5f20*/  ISETP.GT.U32.AND.EX P6, PT, R250, RZ, PT, P6 ;  /* 0x000000fffa00720c */ /* 0x000fe20003fc4160 */
[----:B------:R-:W-:Y:S01]  /*5f30*/  FMUL R186, R207, UR13 ;  /* 0x0000000dcfba7c20 */ /* 0x000fe20008400000 */
[----:B------:R-:W-:Y:S01]  /*5f40*/  FMUL R187, R208, UR13 ;  /* 0x0000000dd0bb7c20 */ /* 0x000fe20008400000 */
[----:B------:R-:W-:Y:S02]  /*5f50*/  ISETP.GT.U32.AND.EX P5, PT, R246, RZ, PT, P5 ;  /* 0x000000fff600720c */ /* 0x000fe40003fa4150 */
        /* <DEDUP_REMOVED lines=18> */
[-C--:B------:R-:W-:Y:S02]  /*6080*/  ISETP.GT.U32.AND P5, PT, R216, R248.reuse, PT ;  /* 0x000000f8d800720c */ /* 0x080fe40003fa4070 */
[----:B------:R-:W-:Y:S02]  /*6090*/  ISETP.GT.U32.AND P4, PT, R219, R248, PT ;  /* 0x000000f8db00720c */ /* 0x000fe40003f84070 */
[----:B------:R-:W-:Y:S01]  /*60a0*/  ISETP.GT.U32.AND.EX P6, PT, R252, RZ, PT, P6 ;  /* 0x000000fffc00720c */ /* 0x000fe20003fc4160 */
[----:B------:R-:W-:Y:S01]  /*60b0*/  FMUL R192, R214, UR13 ;  /* 0x0000000dd6c07c20 */ /* 0x000fe20008400000 */
[----:B------:R-:W-:Y:S01]  /*60c0*/  FMUL R194, R215, UR13 ;  /* 0x0000000dd7c27c20 */ /* 0x000fe20008400000 */
[----:B------:R-:W-:Y:S02]  /*60d0*/  ISETP.GT.U32.AND.EX P5, PT, R251, RZ, PT, P5 ;  /* 0x000000fffb00720c */ /* 0x000fe40003fa4150 */
[----:B------:R-:W-:-:S02]  /*60e0*/  FSEL R193, R193, -INF , !P6 ;  /* 0xff800000c1c17808 */ /* 0x000fc40007000000 */
[----:B------:R-:W-:Y:S02]  /*60f0*/  ISETP.GT.U32.AND.EX P4, PT, R252, RZ, PT, P4 ;  /* 0x000000fffc00720c */ /* 0x000fe40003f84140 */
[----:B------:R-:W-:Y:S01]  /*6100*/  ISETP.GT.U32.AND P6, PT, R242, R220, PT ;  /* 0x000000dcf200720c */ /* 0x000fe20003fc4070 */
[----:B------:R-:W-:Y:S01]  /*6110*/  FMUL R155, R155, UR13 ;  /* 0x0000000d9b9b7c20 */ /* 0x000fe20008400000 */
[----:B------:R-:W-:Y:S01]  /*6120*/  FSEL R192, R192, -INF , !P5 ;  /* 0xff800000c0c07808 */ /* 0x000fe20006800000 */
[----:B------:R-:W-:Y:S01]  /*6130*/  FMUL R152, R152, UR13 ;  /* 0x0000000d98987c20 */ /* 0x000fe20008400000 */
[----:B------:R-:W-:Y:S01]  /*6140*/  FSEL R194, R194, -INF , !P4 ;  /* 0xff800000c2c27808 */ /* 0x000fe20006000000 */
[----:B------:R-:W-:Y:S01]  /*6150*/  FMUL R195, R156, UR13 ;  /* 0x0000000d9cc37c20 */ /* 0x000fe20008400000 */
[----:B------:R-:W-:Y:S01]  /*6160*/  ISETP.GE.U32.AND.EX P0, PT, R237, RZ, PT, P0 ;  /* 0x000000ffed00720c */ /* 0x000fe20003f06100 */
[----:B------:R-:W-:Y:S01]  /*6170*/  FMUL R153, R153, UR13 ;  /* 0x0000000d99997c20 */ /* 0x000fe20008400000 */
[----:B------:R-:W-:Y:S01]  /*6180*/  ISETP.GT.U32.AND P5, PT, R242, R217, PT ;  /* 0x000000d9f200720c */ /* 0x000fe20003fa4070 */
[----:B------:R-:W-:Y:S01]  /*6190*/  STL.64 [R1+0x220], R8 ;  /* 0x0002200801007387 */ /* 0x000fe20000100a00 */
[----:B------:R-:W-:-:S02]  /*61a0*/  ISETP.GT.U32.AND.EX P2, PT, R237, RZ, PT, P2 ;  /* 0x000000ffed00720c */ /* 0x000fc40003f44120 */
[----:B------:R-:W-:Y:S02]  /*61b0*/  ISETP.GT.U32.AND P4, PT, R240, R220, PT ;  /* 0x000000dcf000720c */ /* 0x000fe40003f84070 */
[----:B------:R-:W-:Y:S01]  /*61c0*/  ISETP.GT.U32.AND.EX P6, PT, R247, RZ, PT, P6 ;  /* 0x000000fff700720c */ /* 0x000fe20003fc4160 */
[----:B------:R-:W-:Y:S01]  /*61d0*/  STL.64 [R1+0x228], R20 ;  /* 0x0002281401007387 */ /* 0x000fe20000100a00 */
[----:B------:R-:W-:Y:S01]  /*61e0*/  ISETP.GE.U32.AND.EX P1, PT, R237, RZ, PT, P1 ;  /* 0x000000ffed00720c */ /* 0x000fe20003f26110 */
[----:B------:R-:W-:Y:S01]  /*61f0*/  FMUL R157, R157, UR13 ;  /* 0x0000000d9d9d7c20 */ /* 0x000fe20008400000 */
[----:B------:R-:W-:Y:S01]  /*6200*/  FSEL R156, R155, -INF , !P0 ;  /* 0xff8000009b9c7808 */ /* 0x000fe20004000000 */
[----:B------:R0:W-:Y:S01]  /*6210*/  STL.64 [R1+0x230], R4 ;  /* 0x0002300401007387 */ /* 0x0001e20000100a00 */
[----:B------:R-:W-:Y:S01]  /*6220*/  FMUL R158, R158, UR13 ;  /* 0x0000000d9e9e7c20 */ /* 0x000fe20008400000 */
[----:B------:R-:W-:Y:S02]  /*6230*/  FSEL R152, R152, -INF , !P2 ;  /* 0xff80000098987808 */ /* 0x000fe40005000000 */
[----:B------:R-:W-:-:S02]  /*6240*/  FSEL R155, R195, -INF , !P6 ;  /* 0xff800000c39b7808 */ /* 0x000fc40007000000 */
[----:B------:R-:W-:Y:S02]  /*6250*/  ISETP.GT.U32.AND.EX P5, PT, R247, RZ, PT, P5 ;  /* 0x000000fff700720c */ /* 0x000fe40003fa4150 */
[----:B------:R-:W-:Y:S01]  /*6260*/  ISETP.GT.U32.AND.EX P4, PT, R233, RZ, PT, P4 ;  /* 0x000000ffe900720c */ /* 0x000fe20003f84140 */
[----:B------:R-:W-:Y:S01]  /*6270*/  FMUL R154, R154, UR13 ;  /* 0x0000000d9a9a7c20 */ /* 0x000fe20008400000 */
[-C--:B------:R-:W-:Y:S01]  /*6280*/  ISETP.GT.U32.AND P2, PT, R240, R217.reuse, PT ;  /* 0x000000d9f000720c */ /* 0x080fe20003f44070 */
[----:B0-----:R-:W2:Y:S01]  /*6290*/  LDL.64 R4, [R1+0x108] ;  /* 0x0001080001047983 */ /* 0x001ea20000100a00 */
[----:B------:R-:W-:Y:S02]  /*62a0*/  FSEL R153, R153, -INF , !P1 ;  /* 0xff80000099997808 */ /* 0x000fe40004800000 */
[C---:B------:R-:W-:Y:S02]  /*62b0*/  ISETP.GT.U32.AND P0, PT, R236.reuse, R220, PT ;  /* 0x000000dcec00720c */ /* 0x040fe40003f04070 */
[----:B------:R-:W-:-:S02]  /*62c0*/  ISETP.GT.U32.AND P6, PT, R236, R217, PT ;  /* 0x000000d9ec00720c */ /* 0x000fc40003fc4070 */
[-C--:B------:R-:W-:Y:S01]  /*62d0*/  ISETP.GT.U32.AND P1, PT, R238, R220.reuse, PT ;  /* 0x000000dcee00720c */ /* 0x080fe20003f24070 */
[----:B------:R-:W-:Y:S01]  /*62e0*/  FMUL R159, R159, UR13 ;  /* 0x0000000d9f9f7c20 */ /* 0x000fe20008400000 */
[----:B------:R-:W-:Y:S01]  /*62f0*/  ISETP.GT.U32.AND.EX P3, PT, R237, RZ, PT, P3 ;  /* 0x000000ffed00720c */ /* 0x000fe20003f64130 */
[----:B------:R-:W-:Y:S01]  /*6300*/  FMUL R195, R160, UR13 ;  /* 0x0000000da0c37c20 */ /* 0x000fe20008400000 */
[----:B------:R-:W-:Y:S01]  /*6310*/  FSEL R157, R157, -INF , !P4 ;  /* 0xff8000009d9d7808 */ /* 0x000fe20006000000 */
[----:B------:R-:W-:Y:S01]  /*6320*/  FMUL R161, R161, UR13 ;  /* 0x0000000da1a17c20 */ /* 0x000fe20008400000 */
[----:B------:R-:W-:Y:S01]  /*6330*/  FSEL R158, R158, -INF , !P5 ;  /* 0xff8000009e9e7808 */ /* 0x000fe20006800000 */
[----:B------:R-:W3:Y:S01]  /*6340*/  LDL.64 R236, [R1+0xe8] ;  /* 0x0000e80001ec7983 */ /* 0x000ee20000100a00 */
[C---:B------:R-:W-:Y:S02]  /*6350*/  ISETP.GT.U32.AND P4, PT, R234.reuse, R220, PT ;  /* 0x000000dcea00720c */ /* 0x040fe40003f84070 */
[----:B------:R-:W-:-:S02]  /*6360*/  ISETP.GT.U32.AND P5, PT, R234, R217, PT ;  /* 0x000000d9ea00720c */ /* 0x000fc40003fa4070 */
[----:B------:R-:W-:Y:S02]  /*6370*/  ISETP.GT.U32.AND.EX P2, PT, R233, RZ, PT, P2 ;  /* 0x000000ffe900720c */ /* 0x000fe40003f44120 */
[C---:B------:R-:W-:Y:S02]  /*6380*/  ISETP.GT.U32.AND.EX P0, PT, R235.reuse, RZ, PT, P0 ;  /* 0x000000ffeb00720c */ /* 0x040fe40003f04100 */
[----:B------:R-:W-:Y:S02]  /*6390*/  ISETP.GT.U32.AND.EX P6, PT, R235, RZ, PT, P6 ;  /* 0x000000ffeb00720c */ /* 0x000fe40003fc4160 */
[----:B------:R-:W-:Y:S01]  /*63a0*/  ISETP.GT.U32.AND.EX P1, PT, R231, RZ, PT, P1 ;  /* 0x000000ffe700720c */ /* 0x000fe20003f24110 */
[----:B------:R-:W4:Y:S01]  /*63b0*/  LDL.64 R234, [R1+0x100] ;  /* 0x0001000001ea7983 */ /* 0x000f220000100a00 */
[----:B------:R-:W-:Y:S02]  /*63c0*/  FSEL R154, R154, -INF , !P3 ;  /* 0xff8000009a9a7808 */ /* 0x000fe40005800000 */
[----:B------:R-:W-:-:S02]  /*63d0*/  ISETP.GT.U32.AND P3, PT, R238, R217, PT ;  /* 0x000000d9ee00720c */ /* 0x000fc40003f64070 */
[----:B------:R-:W-:Y:S02]  /*63e0*/  FSEL R160, R159, -INF , !P2 ;  /* 0xff8000009fa07808 */ /* 0x000fe40005000000 */
[----:B------:R-:W-:Y:S01]  /*63f0*/  FSEL R159, R195, -INF , !P1 ;  /* 0xff800000c39f7808 */ /* 0x000fe20004800000 */
[----:B------:R-:W-:Y:S01]  /*6400*/  FMUL R195, R162, UR13 ;  /* 0x0000000da2c37c20 */ /* 0x000fe20008400000 */
[----:B------:R-:W-:Y:S02]  /*6410*/  ISETP.GT.U32.AND.EX P3, PT, R231, RZ, PT, P3 ;  /* 0x000000ffe700720c */ /* 0x000fe40003f64130 */
[----:B------:R-:W-:Y:S02]  /*6420*/  FSEL R162, R161, -INF , !P0 ;  /* 0xff800000a1a27808 */ /* 0x000fe40004000000 */
[----:B------:R-:W-:Y:S02]  /*6430*/  FSEL R161, R195, -INF , !P3 ;  /* 0xff800000c3a17808 */ /* 0x000fe40005800000 */
[----:B------:R-:W-:-:S02]  /*6440*/  ISETP.GT.U32.AND P2, PT, R232, R220, PT ;  /* 0x000000dce800720c */ /* 0x000fc40003f44070 */
[-C--:B------:R-:W-:Y:S02]  /*6450*/  ISETP.GT.U32.AND P1, PT, R232, R217.reuse, PT ;  /* 0x000000d9e800720c */ /* 0x080fe40003f24070 */
[C---:B------:R-:W-:Y:S01]  /*6460*/  ISETP.GT.U32.AND P0, PT, R230.reuse, R220, PT ;  /* 0x000000dce600720c */ /* 0x040fe20003f04070 */
[----:B------:R-:W5:Y:S01]  /*6470*/  LDL.64 R232, [R1+0xf0] ;  /* 0x0000f00001e87983 */ /* 0x000f620000100a00 */
[----:B------:R-:W-:-:S03]  /*6480*/  ISETP.GT.U32.AND P3, PT, R230, R217, PT ;  /* 0x000000d9e600720c */ /* 0x000fc60003f64070 */
[----:B------:R-:W4:Y:S04]  /*6490*/  LDL.64 R230, [R1+0xf8] ;  /* 0x0000f80001e67983 */ /* 0x000f280000100a00 */
[----:B------:R0:W-:Y:S04]  /*64a0*/  STL [R1+0x238], R229 ;  /* 0x000238e501007387 */ /* 0x0001e80000100800 */
[----:B------:R1:W-:Y:S04]  /*64b0*/  STL [R1+0x23c], R225 ;  /* 0x00023ce101007387 */ /* 0x0003e80000100800 */
[----:B------:R-:W5:Y:S04]  /*64c0*/  LDL.64 R20, [R1+0xe0] ;  /* 0x0000e00001147983 */ /* 0x000f680000100a00 */
[----:B------:R-:W5:Y:S01]  /*64d0*/  LDL.64 R8, [R1+0xd8] ;  /* 0x0000d80001087983 */ /* 0x000f620000100a00 */
[----:B------:R-:W-:Y:S01]  /*64e0*/  FMUL R163, R163, UR13 ;  /* 0x0000000da3a37c20 */ /* 0x000fe20008400000 */
[----:B------:R-:W-:Y:S01]  /*64f0*/  FMUL R195, R164, UR13 ;  /* 0x0000000da4c37c20 */ /* 0x000fe20008400000 */
[----:B------:R-:W-:-:S03]  /*6500*/  ISETP.GT.U32.AND.EX P4, PT, R239, RZ, PT, P4 ;  /* 0x000000ffef00720c */ /* 0x000fc60003f84140 */
[----:B------:R-:W-:Y:S02]  /*6510*/  FSEL R164, R163, -INF , !P6 ;  /* 0xff800000a3a47808 */ /* 0x000fe40007000000 */
[----:B------:R-:W-:Y:S01]  /*6520*/  ISETP.GT.U32.AND P6, PT, R228, R220, PT ;  /* 0x000000dce400720c */ /* 0x000fe20003fc4070 */
[----:B------:R-:W-:Y:S01]  /*6530*/  FMUL R168, R168, UR13 ;  /* 0x0000000da8a87c20 */ /* 0x000fe20008400000 */
[----:B------:R-:W-:Y:S01]  /*6540*/  FSEL R163, R195, -INF , !P4 ;  /* 0xff800000c3a37808 */ /* 0x000fe20006000000 */
[----:B------:R-:W-:Y:S01]  /*6550*/  FMUL R165, R165, UR13 ;  /* 0x0000000da5a57c20 */ /* 0x000fe20008400000 */
[----:B------:R-:W-:Y:S01]  /*6560*/  FMUL R167, R167, UR13 ;  /* 0x0000000da7a77c20 */ /* 0x000fe20008400000 */
[----:B------:R-:W-:Y:S01]  /*6570*/  ISETP.GT.U32.AND.EX P0, PT, R243, RZ, PT, P0 ;  /* 0x000000fff300720c */ /* 0x000fe20003f04100 */
[----:B------:R-:W-:Y:S01]  /*6580*/  FMUL R195, R169, UR13 ;  /* 0x0000000da9c37c20 */ /* 0x000fe20008400000 */
[C---:B------:R-:W-:Y:S02]  /*6590*/  ISETP.GT.U32.AND.EX P2, PT, R241.reuse, RZ, PT, P2 ;  /* 0x000000fff100720c */ /* 0x040fe40003f44120 */
[----:B------:R-:W-:-:S02]  /*65a0*/  ISETP.GT.U32.AND.EX P1, PT, R241, RZ, PT, P1 ;  /* 0x000000fff100720c */ /* 0x000fc40003f24110 */
[----:B------:R-:W-:Y:S01]  /*65b0*/  ISETP.GT.U32.AND.EX P6, PT, R244, RZ, PT, P6 ;  /* 0x000000fff400720c */ /* 0x000fe20003fc4160 */
[----:B------:R-:W-:Y:S01]  /*65c0*/  FMUL R199, R176, UR13 ;  /* 0x0000000db0c77c20 */ /* 0x000fe20008400000 */
[----:B------:R-:W-:Y:S02]  /*65d0*/  FSEL R169, R168, -INF , !P0 ;  /* 0xff800000a8a97808 */ /* 0x000fe40004000000 */
[----:B------:R-:W-:Y:S02]  /*65e0*/  FSEL R165, R165, -INF , !P2 ;  /* 0xff800000a5a57808 */ /* 0x000fe40005000000 */
[----:B------:R-:W-:Y:S02]  /*65f0*/  FSEL R167, R167, -INF , !P1 ;  /* 0xff800000a7a77808 */ /* 0x000fe40004800000 */
[----:B------:R-:W-:Y:S02]  /*6600*/  FSEL R168, R195, -INF , !P6 ;  /* 0xff800000c3a87808 */ /* 0x000fe40007000000 */
[----:B------:R-:W-:-:S02]  /*6610*/  ISETP.GT.U32.AND P2, PT, R226, R220, PT ;  /* 0x000000dce200720c */ /* 0x000fc40003f44070 */
[-C--:B------:R-:W-:Y:S02]  /*6620*/  ISETP.GT.U32.AND P1, PT, R224, R220.reuse, PT ;  /* 0x000000dce000720c */ /* 0x080fe40003f24070 */
[----:B------:R-:W-:Y:S02]  /*6630*/  ISETP.GT.U32.AND P6, PT, R222, R220, PT ;  /* 0x000000dcde00720c */ /* 0x000fe40003fc4070 */
[----:B------:R-:W-:Y:S01]  /*6640*/  FMNMX R176, R10, R227, !PT ;  /* 0x000000e30ab07209 */ /* 0x000fe20007800000 */
[----:B------:R-:W-:Y:S01]  /*6650*/  FMUL R195, R172, UR13 ;  /* 0x0000000dacc37c20 */ /* 0x000fe20008400000 */
[----:B------:R-:W-:Y:S01]  /*6660*/  FMUL R198, R173, UR13 ;  /* 0x0000000dadc67c20 */ /* 0x000fe20008400000 */
[----:B------:R-:W-:Y:S01]  /*6670*/  FMUL R166, R166, UR13 ;  /* 0x0000000da6a67c20 */ /* 0x000fe20008400000 */
[----:B------:R-:W-:Y:S02]  /*6680*/  ISETP.GT.U32.AND.EX P2, PT, R245, RZ, PT, P2 ;  /* 0x000000fff500720c */ /* 0x000fe40003f44120 */
[----:B------:R-:W-:-:S02]  /*6690*/  ISETP.GT.U32.AND.EX P1, PT, R246, RZ, PT, P1 ;  /* 0x000000fff600720c */ /* 0x000fc40003f24110 */
[----:B------:R-:W-:Y:S02]  /*66a0*/  ISETP.GT.U32.AND.EX P6, PT, R249, RZ, PT, P6 ;  /* 0x000000fff900720c */ /* 0x000fe40003fc4160 */
[----:B------:R-:W-:Y:S02]  /*66b0*/  FMNMX R176, R223, R176, !PT ;  /* 0x000000b0dfb07209 */ /* 0x000fe40007800000 */
[----:B------:R-:W-:Y:S02]  /*66c0*/  ISETP.GT.U32.AND.EX P5, PT, R239, RZ, PT, P5 ;  /* 0x000000ffef00720c */ /* 0x000fe40003fa4150 */
[----:B------:R-:W-:Y:S02]  /*66d0*/  FSEL R195, R195, -INF , !P2 ;  /* 0xff800000c3c37808 */ /* 0x000fe40005000000 */
[----:B------:R-:W-:Y:S02]  /*66e0*/  FSEL R198, R198, -INF , !P1 ;  /* 0xff800000c6c67808 */ /* 0x000fe40004800000 */
[----:B------:R-:W-:-:S02]  /*66f0*/  FSEL R199, R199, -INF , !P6 ;  /* 0xff800000c7c77808 */ /* 0x000fc40007000000 */
[----:B------:R-:W-:Y:S02]  /*6700*/  FMNMX R203, R7, R176, !PT ;  /* 0x000000b007cb7209 */ /* 0x000fe40007800000 */
[----:B------:R-:W-:Y:S02]  /*6710*/  FSEL R166, R166, -INF , !P5 ;  /* 0xff800000a6a67808 */ /* 0x000fe40006800000 */
[-C--:B------:R-:W-:Y:S02]  /*6720*/  ISETP.GT.U32.AND P2, PT, R218, R220.reuse, PT ;  /* 0x000000dcda00720c */ /* 0x080fe40003f44070 */
[-C--:B------:R-:W-:Y:S02]  /*6730*/  ISETP.GT.U32.AND P1, PT, R216, R220.reuse, PT ;  /* 0x000000dcd800720c */ /* 0x080fe40003f24070 */
[----:B------:R-:W-:Y:S02]  /*6740*/  ISETP.GT.U32.AND P6, PT, R219, R220, PT ;  /* 0x000000dcdb00720c */ /* 0x000fe40003fc4070 */
[----:B------:R-:W-:Y:S01]  /*6750*/  ISETP.GT.U32.AND P5, PT, R226, R217, PT ;  /* 0x000000d9e200720c */ /* 0x000fe20003fa4070 */
[----:B------:R-:W-:Y:S01]  /*6760*/  FMUL R170, R170, UR13 ;  /* 0x0000000daaaa7c20 */ /* 0x000fe20008400000 */
[----:B------:R-:W-:Y:S01]  /*6770*/  FMUL R200, R177, UR13 ;  /* 0x0000000db1c87c20 */ /* 0x000fe20008400000 */
[----:B------:R-:W-:Y:S01]  /*6780*/  FMUL R201, R180, UR13 ;  /* 0x0000000db4c97c20 */ /* 0x000fe20008400000 */
[----:B------:R-:W-:Y:S01]  /*6790*/  FMUL R202, R181, UR13 ;  /* 0x0000000db5ca7c20 */ /* 0x000fe20008400000 */
[----:B------:R-:W-:Y:S01]  /*67a0*/  FMNMX R203, R11, R203, !PT ;  /* 0x000000cb0bcb7209 */ /* 0x000fe20007800000 */
[----:B------:R-:W5:Y:S01]  /*67b0*/  LDL.64 R220, [R1+0xd0] ;  /* 0x0000d00001dc7983 */ /* 0x000f620000100a00 */
[----:B------:R-:W-:-:S02]  /*67c0*/  ISETP.GT.U32.AND.EX P3, PT, R243, RZ, PT, P3 ;  /* 0x000000fff300720c */ /* 0x000fc40003f64130 */
[----:B------:R-:W-:Y:S02]  /*67d0*/  ISETP.GT.U32.AND.EX P2, PT, R250, RZ, PT, P2 ;  /* 0x000000fffa00720c */ /* 0x000fe40003f44120 */
[----:B------:R-:W-:Y:S02]  /*67e0*/  ISETP.GT.U32.AND.EX P1, PT, R251, RZ, PT, P1 ;  /* 0x000000fffb00720c */ /* 0x000fe40003f24110 */
[----:B------:R-:W-:Y:S02]  /*67f0*/  ISETP.GT.U32.AND.EX P6, PT, R252, RZ, PT, P6 ;  /* 0x000000fffc00720c */ /* 0x000fe40003fc4160 */
[----:B------:R-:W-:Y:S02]  /*6800*/  ISETP.GT.U32.AND.EX P5, PT, R245, RZ, PT, P5 ;  /* 0x000000fff500720c */ /* 0x000fe40003fa4150 */
[----:B------:R-:W-:Y:S02]  /*6810*/  FSEL R170, R170, -INF , !P3 ;  /* 0xff800000aaaa7808 */ /* 0x000fe40005800000 */
[----:B------:R-:W-:-:S02]  /*6820*/  FSEL R200, R200, -INF , !P2 ;  /* 0xff800000c8c87808 */ /* 0x000fc40005000000 */
[----:B------:R-:W-:Y:S02]  /*6830*/  FSEL R201, R201, -INF , !P1 ;  /* 0xff800000c9c97808 */ /* 0x000fe40004800000 */
[----:B------:R-:W-:Y:S02]  /*6840*/  FSEL R202, R202, -INF , !P6 ;  /* 0xff800000caca7808 */ /* 0x000fe40007000000 */
[-C--:B------:R-:W-:Y:S02]  /*6850*/  ISETP.GT.U32.AND P4, PT, R228, R217.reuse, PT ;  /* 0x000000d9e400720c */ /* 0x080fe40003f84070 */
[-C--:B------:R-:W-:Y:S02]  /*6860*/  ISETP.GT.U32.AND P0, PT, R224, R217.reuse, PT ;  /* 0x000000d9e000720c */ /* 0x080fe40003f04070 */
[-C--:B------:R-:W-:Y:S02]  /*6870*/  ISETP.GT.U32.AND P3, PT, R222, R217.reuse, PT ;  /* 0x000000d9de00720c */ /* 0x080fe40003f64070 */
[----:B------:R-:W-:-:S02]  /*6880*/  ISETP.GT.U32.AND P2, PT, R218, R217, PT ;  /* 0x000000d9da00720c */ /* 0x000fc40003f44070 */
[-C--:B------:R-:W-:Y:S02]  /*6890*/  ISETP.GT.U32.AND P1, PT, R216, R217.reuse, PT ;  /* 0x000000d9d800720c */ /* 0x080fe40003f24070 */
[----:B------:R-:W-:Y:S02]  /*68a0*/  ISETP.GT.U32.AND P6, PT, R219, R217, PT ;  /* 0x000000d9db00720c */ /* 0x000fe40003fc4070 */
[----:B------:R-:W5:Y:S04]  /*68b0*/  LDL.LU R217, [R1+0x240] ;  /* 0x0002400001d97983 */ /* 0x000f680000300800 */
[----:B------:R-:W5:Y:S01]  /*68c0*/  LDL.64 R218, [R1+0xc8] ;  /* 0x0000c80001da7983 */ /* 0x000f620000100a00 */
[----:B--2---:R-:W-:-:S03]  /*68d0*/  IMAD.WIDE R172, R3, 0x2, R4 ;  /* 0x0000000203ac7825 */ /* 0x004fc600078e0204 */
[----:B0-----:R-:W2:Y:S04]  /*68e0*/  LDL.64 R228, [R1+0xa8] ;  /* 0x0000a80001e47983 */ /* 0x001ea80000100a00 */
[----:B------:R0:W2:Y:S04]  /*68f0*/  LDG.E.U16 R238, desc[UR14][R172.64] ;  /* 0x0000000eacee7981 */ /* 0x0000a8000c1e1500 */
[----:B------:R-:W2:Y:S01]  /*6900*/  LDL.64 R4, [R1+0xc0] ;  /* 0x0000c00001047983 */ /* 0x000ea20000100a00 */
[----:B---3--:R-:W-:-:S04]  /*6910*/  IMAD.WIDE R196, R3, 0x2, R236 ;  /* 0x0000000203c47825 */ /* 0x008fc800078e02ec */
[C---:B----4-:R-:W-:Y:S01]  /*6920*/  IMAD.WIDE R176, R3.reuse, 0x2, R230 ;  /* 0x0000000203b07825 */ /* 0x050fe200078e02e6 */
[----:B------:R-:W3:Y:S03]  /*6930*/  LDG.E.U16 R242, desc[UR14][R196.64] ;  /* 0x0000000ec4f27981 */ /* 0x000ee6000c1e1500 */
[C---:B0-----:R-:W-:Y:S01]  /*6940*/  IMAD.WIDE R172, R3.reuse, 0x2, R234 ;  /* 0x0000000203ac7825 */ /* 0x041fe200078e02ea */
[----:B------:R0:W4:Y:S04]  /*6950*/  LDG.E.U16 R239, desc[UR14][R176.64] ;  /* 0x0000000eb0ef7981 */ /* 0x000128000c1e1500 */
[----:B------:R0:W4:Y:S01]  /*6960*/  LDG.E.U16 R245, desc[UR14][R172.64] ;  /* 0x0000000eacf57981 */ /* 0x000122000c1e1500 */
[----:B-----5:R-:W-:Y:S01]  /*6970*/  IMAD.WIDE R180, R3, 0x2, R232 ;  /* 0x0000000203b47825 */ /* 0x020fe200078e02e8 */
[----:B------:R-:W-:-:S02]  /*6980*/  ISETP.GT.U32.AND.EX P4, PT, R244, RZ, PT, P4 ;  /* 0x000000fff400720c */ /* 0x000fc40003f84140 */
[----:B-1----:R-:W5:Y:S01]  /*6990*/  LDL.64 R224, [R1+0xa0] ;  /* 0x0000a00001e07983 */ /* 0x002f620000100a00 */
[----:B0-----:R-:W-:-:S03]  /*69a0*/  IMAD.WIDE R176, R3, 0x2, R8 ;  /* 0x0000000203b07825 */ /* 0x001fc600078e0208 */
[----:B------:R0:W4:Y:S01]  /*69b0*/  LDG.E.U16 R244, desc[UR14][R180.64] ;  /* 0x0000000eb4f47981 */ /* 0x000122000c1e1500 */
[----:B------:R-:W-:-:S03]  /*69c0*/  FMNMX R172, R13, R203, !PT ;  /* 0x000000cb0dac7209 */ /* 0x000fc60007800000 */
[----:B------:R-:W3:Y:S01]  /*69d0*/  LDL.64 R8, [R1+0xb0] ;  /* 0x0000b00001087983 */ /* 0x000ee20000100a00 */
[----:B------:R-:W-:-:S03]  /*69e0*/  FMNMX R172, R15, R172, !PT ;  /* 0x000000ac0fac7209 */ /* 0x000fc60007800000 */
[----:B------:R2:W4:Y:S01]  /*69f0*/  LDG.E.U16 R241, desc[UR14][R176.64] ;  /* 0x0000000eb0f17981 */ /* 0x000522000c1e1500 */
[----:B------:R-:W-:Y:S01]  /*6a00*/  FMNMX R196, R16, R172, !PT ;  /* 0x000000ac10c47209 */ /* 0x000fe20007800000 */
[C---:B------:R-:W-:Y:S01]  /*6a10*/  IMAD.WIDE R172, R3.reuse, 0x2, R20 ;  /* 0x0000000203ac7825 */ /* 0x040fe200078e0214 */
[----:B------:R-:W-:Y:S01]  /*6a20*/  ISETP.GT.U32.AND.EX P0, PT, R246, RZ, PT, P0 ;  /* 0x000000fff600720c */ /* 0x000fe20003f04100 */
[----:B------:R-:W5:Y:S04]  /*6a30*/  LDL.64 R20, [R1+0xb8] ;  /* 0x0000b80001147983 */ /* 0x000f680000100a00 */
[----:B------:R1:W4:Y:S04]  /*6a40*/  LDG.E.U16 R243, desc[UR14][R172.64] ;  /* 0x0000000eacf37981 */ /* 0x000328000c1e1500 */
[----:B------:R-:W4:Y:S01]  /*6a50*/  LDL.64 R236, [R1+0x30] ;  /* 0x0000300001ec7983 */ /* 0x000f220000100a00 */
[----:B0-----:R-:W-:-:S04]  /*6a60*/  IMAD.WIDE R180, R3, 0x2, R220 ;  /* 0x0000000203b47825 */ /* 0x001fc800078e02dc */
[C---:B--2---:R-:W-:Y:S01]  /*6a70*/  IMAD.WIDE R176, R3.reuse, 0x2, R4 ;  /* 0x0000000203b07825 */ /* 0x044fe200078e0204 */
[----:B------:R-:W2:Y:S03]  /*6a80*/  LDL.64 R220, [R1+0x98] ;  /* 0x0000980001dc7983 */ /* 0x000ea60000100a00 */
[----:B-1----:R-:W-:Y:S01]  /*6a90*/  IMAD.WIDE R172, R3, 0x2, R218 ;  /* 0x0000000203ac7825 */ /* 0x002fe200078e02da */
[----:B------:R-:W4:Y:S04]  /*6aa0*/  LDL.64 R4, [R1+0x90] ;  /* 0x0000900001047983 */ /* 0x000f280000100a00 */
[----:B------:R5:W4:Y:S04]  /*6ab0*/  LDG.E.U16 R234, desc[UR14][R172.64] ;  /* 0x0000000eacea7981 */ /* 0x000b28000c1e1500 */
[----:B------:R-:W4:Y:S01]  /*6ac0*/  LDL.64 R218, [R1+0x88] ;  /* 0x0000880001da7983 */ /* 0x000f220000100a00 */
[----:B------:R-:W-:-:S03]  /*6ad0*/  FMNMX R196, R18, R196, !PT ;  /* 0x000000c412c47209 */ /* 0x000fc60007800000 */
[----:B------:R-:W4:Y:S04]  /*6ae0*/  LDG.E.U16 R240, desc[UR14][R180.64] ;  /* 0x0000000eb4f07981 */ /* 0x000f28000c1e1500 */
[----:B------:R-:W4:Y:S04]  /*6af0*/  LDG.E.U16 R233, desc[UR14][R176.64] ;  /* 0x0000000eb0e97981 */ /* 0x000f28000c1e1500 */
[----:B------:R-:W4:Y:S01]  /*6b00*/  LDL.64 R246, [R1+0x38] ;  /* 0x0000380001f67983 */ /* 0x000f220000100a00 */
[----:B-----5:R-:W-:-:S03]  /*6b10*/  IMAD.WIDE R172, R3, 0x2, R20 ;  /* 0x0000000203ac7825 */ /* 0x020fc600078e0214 */
[----:B------:R-:W5:Y:S04]  /*6b20*/  LDL.64 R20, [R1+0x80] ;  /* 0x0000800001147983 */ /* 0x000f680000100a00 */
[----:B------:R3:W5:Y:S02]  /*6b30*/  LDG.E.U16 R231, desc[UR14][R172.64] ;  /* 0x0000000eace77981 */ /* 0x000764000c1e1500 */
[C---:B---3--:R-:W-:Y:S02]  /*6b40*/  IMAD.WIDE R172, R3.reuse, 0x2, R8 ;  /* 0x0000000203ac7825 */ /* 0x048fe400078e0208 */
[----:B------:R-:W3:Y:S01]  /*6b50*/  LDL.64 R8, [R1+0x78] ;  /* 0x0000780001087983 */ /* 0x000ee20000100a00 */
[----:B------:R-:W-:Y:S01]  /*6b60*/  FMNMX R196, R22, R196, !PT ;  /* 0x000000c416c47209 */ /* 0x000fe20007800000 */
[----:B------:R-:W-:-:S02]  /*6b70*/  IMAD.WIDE R176, R3, 0x2, R228 ;  /* 0x0000000203b07825 */ /* 0x000fc400078e02e4 */
[----:B------:R0:W3:Y:S01]  /*6b80*/  LDG.E.U16 R230, desc[UR14][R172.64] ;  /* 0x0000000eace67981 */ /* 0x0000e2000c1e1500 */
[----:B------:R-:W-:-:S03]  /*6b90*/  FMNMX R180, R185, R196, !PT ;  /* 0x000000c4b9b47209 */ /* 0x000fc60007800000 */
[----:B------:R2:W3:Y:S01]  /*6ba0*/  LDG.E.U16 R196, desc[UR14][R176.64] ;  /* 0x0000000eb0c47981 */ /* 0x0004e2000c1e1500 */
[----:B------:R-:W-:-:S03]  /*6bb0*/  FMNMX R180, R184, R180, !PT ;  /* 0x000000b4b8b47209 */ /* 0x000fc60007800000 */
[----:B------:R-:W3:Y:S01]  /*6bc0*/  LDL.64 R228, [R1+0x68] ;  /* 0x0000680001e47983 */ /* 0x000ee20000100a00 */
[----:B------:R-:W-:Y:S01]  /*6bd0*/  FMNMX R180, R187, R180, !PT ;  /* 0x000000b4bbb47209 */ /* 0x000fe20007800000 */
[----:B0-----:R-:W-:Y:S02]  /*6be0*/  IMAD.WIDE R172, R3, 0x2, R224 ;  /* 0x0000000203ac7825 */ /* 0x001fe400078e02e0 */
[----:B------:R-:W3:Y:S01]  /*6bf0*/  LDL.64 R224, [R1+0x70] ;  /* 0x0000700001e07983 */ /* 0x000ee20000100a00 */
[----:B------:R-:W-:-:S03]  /*6c00*/  FMNMX R208, R188, R180, !PT ;  /* 0x000000b4bcd07209 */ /* 0x000fc60007800000 */
[----:B------:R0:W3:Y:S01]  /*6c10*/  LDG.E.U16 R197, desc[UR14][R172.64] ;  /* 0x0000000eacc57981 */ /* 0x0000e2000c1e1500 */
[----:B--2---:R-:W-:-:S03]  /*6c20*/  IMAD.WIDE R176, R3, 0x2, R220 ;  /* 0x0000000203b07825 */ /* 0x004fc600078e02dc */
[----:B------:R-:W2:Y:S01]  /*6c30*/  LDL.64 R220, [R1+0x40] ;  /* 0x0000400001dc7983 */ /* 0x000ea20000100a00 */
[----:B----4-:R-:W-:-:S03]  /*6c40*/  IMAD.WIDE R180, R3, 0x2, R4 ;  /* 0x0000000203b47825 */ /* 0x010fc600078e0204 */
[----:B------:R5:W4:Y:S04]  /*6c50*/  LDG.E.U16 R203, desc[UR14][R176.64] ;  /* 0x0000000eb0cb7981 */ /* 0x000b28000c1e1500 */
[----:B------:R-:W2:Y:S04]  /*6c60*/  LDL.64 R4, [R1+0x60] ;  /* 0x0000600001047983 */ /* 0x000ea80000100a00 */
[----:B------:R3:W4:Y:S01]  /*6c70*/  LDG.E.U16 R204, desc[UR14][R180.64] ;  /* 0x0000000eb4cc7981 */ /* 0x000722000c1e1500 */
[----:B0-----:R-:W-:-:S03]  /*6c80*/  IMAD.WIDE R172, R3, 0x2, R218 ;  /* 0x0000000203ac7825 */ /* 0x001fc600078e02da */
[----:B------:R-:W4:Y:S01]  /*6c90*/  LDL.64 R218, [R1+0x48] ;  /* 0x0000480001da7983 */ /* 0x000f220000100a00 */
[----:B------:R-:W-:-:S03]  /*6ca0*/  FMNMX R208, R191, R208, !PT ;  /* 0x000000d0bfd07209 */ /* 0x000fc60007800000 */
[----:B------:R0:W4:Y:S01]  /*6cb0*/  LDG.E.U16 R205, desc[UR14][R172.64] ;  /* 0x0000000eaccd7981 */ /* 0x000122000c1e1500 */
[----:B-----5:R-:W-:-:S03]  /*6cc0*/  IMAD.WIDE R176, R3, 0x2, R20 ;  /* 0x0000000203b07825 */ /* 0x020fc600078e0214 */
[----:B------:R-:W5:Y:S01]  /*6cd0*/  LDL.64 R20, [R1+0x58] ;  /* 0x0000580001147983 */ /* 0x000f620000100a00 */
[----:B---3--:R-:W-:Y:S01]  /*6ce0*/  IMAD.WIDE R180, R3, 0x2, R8 ;  /* 0x0000000203b47825 */ /* 0x008fe200078e0208 */
[----:B------:R-:W-:Y:S02]  /*6cf0*/  FMNMX R208, R193, R208, !PT ;  /* 0x000000d0c1d07209 */ /* 0x000fe40007800000 */
[----:B------:R-:W3:Y:S04]  /*6d00*/  LDL.64 R8, [R1+0x50] ;  /* 0x0000500001087983 */ /* 0x000ee80000100a00 */
[----:B------:R-:W1:Y:S04]  /*6d10*/  SHFL.BFLY PT, R209, R208, 0x2, 0x1f ;  /* 0x0c401f00d0d17f89 */ /* 0x000e6800000e0000 */
[----:B------:R0:W4:Y:S04]  /*6d20*/  LDG.E.U16 R206, desc[UR14][R176.64] ;  /* 0x0000000eb0ce7981 */ /* 0x000128000c1e1500 */
[----:B------:R2:W4:Y:S01]  /*6d30*/  LDG.E.U16 R207, desc[UR14][R180.64] ;  /* 0x0000000eb4cf7981 */ /* 0x000522000c1e1500 */
[----:B0-----:R-:W-:-:S03]  /*6d40*/  IMAD.WIDE R172, R3, 0x2, R224 ;  /* 0x0000000203ac7825 */ /* 0x001fc600078e02e0 */
[----:B------:R-:W4:Y:S01]  /*6d50*/  LDL.LU R225, [R1+0x23c] ;  /* 0x00023c0001e17983 */ /* 0x000f220000300800 */
[----:B------:R-:W-:-:S03]  /*6d60*/  IMAD.WIDE R176, R3, 0x2, R228 ;  /* 0x0000000203b07825 */ /* 0x000fc600078e02e4 */
[----:B------:R-:W4:Y:S04]  /*6d70*/  LDL.LU R229, [R1+0x238] ;  /* 0x0002380001e57983 */ /* 0x000f280000300800 */
[----:B------:R-:W4:Y:S01]  /*6d80*/  LDG.E.U16 R212, desc[UR14][R176.64] ;  /* 0x0000000eb0d47981 */ /* 0x000f22000c1e1500 */
[----:B-1----:R-:W-:-:S03]  /*6d90*/  FMNMX R208, R208, R209, !PT ;  /* 0x000000d1d0d07209 */ /* 0x002fc60007800000 */
[----:B------:R5:W4:Y:S01]  /*6da0*/  LDG.E.U16 R209, desc[UR14][R172.64] ;  /* 0x0000000eacd17981 */ /* 0x000b22000c1e1500 */
[----:B--2---:R-:W-:-:S03]  /*6db0*/  IMAD.WIDE R180, R3, 0x2, R4 ;  /* 0x0000000203b47825 */ /* 0x004fc600078e0204 */
[----:B------:R-:W2:Y:S04]  /*6dc0*/  LDL.LU.64 R4, [R1+0x230] ;  /* 0x0002300001047983 */ /* 0x000ea80000300a00 */
[----:B------:R-:W2:Y:S01]  /*6dd0*/  LDG.E.U16 R214, desc[UR14][R180.64] ;  /* 0x0000000eb4d67981 */ /* 0x000ea2000c1e1500 */
[----:B-----5:R-:W-:-:S03]  /*6de0*/  IMAD.WIDE R172, R3, 0x2, R20 ;  /* 0x0000000203ac7825 */ /* 0x020fc600078e0214 */
[----:B------:R-:W5:Y:S04]  /*6df0*/  LDL.LU.64 R20, [R1+0x228] ;  /* 0x0002280001147983 */ /* 0x000f680000300a00 */
[----:B------:R0:W2:Y:S01]  /*6e00*/  LDG.E.U16 R216, desc[UR14][R172.64] ;  /* 0x0000000eacd87981 */ /* 0x0000a2000c1e1500 */
[----:B---3--:R-:W-:-:S03]  /*6e10*/  IMAD.WIDE R176, R3, 0x2, R8 ;  /* 0x0000000203b07825 */ /* 0x008fc600078e0208 */
[----:B------:R-:W3:Y:S01]  /*6e20*/  LDL.LU.64 R8, [R1+0x220] ;  /* 0x0002200001087983 */ /* 0x000ee20000300a00 */
[----:B0-----:R-:W-:-:S03]  /*6e30*/  IMAD.WIDE R172, R3, 0x2, R220 ;  /* 0x0000000203ac7825 */ /* 0x001fc600078e02dc */
[----:B------:R-:W5:Y:S01]  /*6e40*/  LDL.LU.64 R220, [R1+0x218] ;  /* 0x0002180001dc7983 */ /* 0x000f620000300a00 */
[----:B----4-:R-:W-:-:S03]  /*6e50*/  IMAD.WIDE R180, R3, 0x2, R218 ;  /* 0x0000000203b47825 */ /* 0x010fc600078e02da */
[----:B------:R0:W4:Y:S04]  /*6e60*/  LDG.E.U16 R218, desc[UR14][R176.64] ;  /* 0x0000000eb0da7981 */ /* 0x000128000c1e1500 */
[----:B------:R1:W4:Y:S04]  /*6e70*/  LDG.E.U16 R219, desc[UR14][R180.64] ;  /* 0x0000000eb4db7981 */ /* 0x000328000c1e1500 */
[----:B------:R-:W1:Y:S01]  /*6e80*/  SHFL.BFLY PT, R210, R208, 0x1, 0x1f ;  /* 0x0c201f00d0d27f89 */ /* 0x000e6200000e0000 */
[----:B0-----:R-:W-:-:S03]  /*6e90*/  IMAD.WIDE R176, R3, 0x2, R246 ;  /* 0x0000000203b07825 */ /* 0x001fc600078e02f6 */
[----:B------:R-:W2:Y:S01]  /*6ea0*/  LDL.64 R246, [R1+0x28] ;  /* 0x0000280001f67983 */ /* 0x000ea20000100a00 */
[----:B-1----:R-:W-:-:S03]  /*6eb0*/  IMAD.WIDE R180, R3, 0x2, R236 ;  /* 0x0000000203b47825 */ /* 0x002fc600078e02ec */
[----:B------:R-:W4:Y:S04]  /*6ec0*/  LDL.64 R236, [R1+0x20] ;  /* 0x0000200001ec7983 */ /* 0x000f280000100a00 */
[----:B------:R0:W4:Y:S04]  /*6ed0*/  LDG.E.U16 R224, desc[UR14][R172.64] ;  /* 0x0000000eace07981 */ /* 0x000128000c1e1500 */
[----:B------:R1:W4:Y:S04]  /*6ee0*/  LDG.E.U16 R226, desc[UR14][R176.64] ;  /* 0x0000000eb0e27981 */ /* 0x000328000c1e1500 */
[----:B------:R1:W4:Y:S01]  /*6ef0*/  LDG.E.U16 R180, desc[UR14][R180.64] ;  /* 0x0000000eb4b47981 */ /* 0x000322000c1e1500 */
[----:B0-----:R-:W-:-:S02]  /*6f00*/  FMNMX R173, R229, R225, !PT ;  /* 0x000000e1e5ad7209 */ /* 0x001fc40007800000 */
[----:B------:R-:W-:Y:S02]  /*6f10*/  FMNMX R172, R208, R210, !PT ;  /* 0x000000d2d0ac7209 */ /* 0x000fe40007800000 */
[----:B---3--:R-:W-:Y:S02]  /*6f20*/  FMNMX R173, R8, R173, !PT ;  /* 0x000000ad08ad7209 */ /* 0x008fe40007800000 */
[----:B-----5:R-:W-:Y:S02]  /*6f30*/  FMNMX R172, R172, R221, !PT ;  /* 0x000000ddacac7209 */ /* 0x020fe40007800000 */
[----:B------:R-:W-:-:S03]  /*6f40*/  FMNMX R173, R9, R173, !PT ;  /* 0x000000ad09ad7209 */ /* 0x000fc60007800000 */
[----:B------:R-:W-:Y:S01]  /*6f50*/  FADD R10, R10, -R172 ;  /* 0x800000ac0a0a7221 */ /* 0x000fe20000000000 */
[----:B-1----:R-:W-:-:S03]  /*6f60*/  FMNMX R176, R12, R173, !PT ;  /* 0x000000ad0cb07209 */ /* 0x002fc60007800000 */
[----:B------:R-:W-:Y:S01]  /*6f70*/  FMUL R173, R10, 1.4426950216293334961 ;  /* 0x3fb8aa3b0aad7820 */ /* 0x000fe20000400000 */
[----:B------:R-:W-:-:S04]  /*6f80*/  FMNMX R10, R14, R176, !PT ;  /* 0x000000b00e0a7209 */ /* 0x000fc80007800000 */
[----:B------:R-:W-:-:S04]  /*6f90*/  FMNMX R10, R19, R10, !PT ;  /* 0x0000000a130a7209 */ /* 0x000fc80007800000 */
[----:B------:R-:W-:-:S04]  /*6fa0*/  FMNMX R10, R17, R10, !PT ;  /* 0x0000000a110a7209 */ /* 0x000fc80007800000 */
[----:B------:R-:W-:-:S04]  /*6fb0*/  FMNMX R10, R21, R10, !PT ;  /* 0x0000000a150a7209 */ /* 0x000fc80007800000 */
[----:B------:R-:W-:-:S04]  /*6fc0*/  FMNMX R10, R20, R10, !PT ;  /* 0x0000000a140a7209 */ /* 0x000fc80007800000 */
[----:B------:R-:W-:-:S04]  /*6fd0*/  FMNMX R10, R23, R10, !PT ;  /* 0x0000000a170a7209 */ /* 0x000fc80007800000 */
[----:B------:R-:W-:-:S04]  /*6fe0*/  FMNMX R10, R186, R10, !PT ;  /* 0x0000000aba0a7209 */ /* 0x000fc80007800000 */
[----:B------:R-:W-:Y:S01]  /*6ff0*/  FMNMX R10, R190, R10, !PT ;  /* 0x0000000abe0a7209 */ /* 0x000fe20007800000 */
[--C-:B------:R-:W-:Y:S01]  /*7000*/  FADD R181, R13, -R172.reuse ;  /* 0x800000ac0db57221 */ /* 0x100fe20000000000 */
[--C-:B------:R-:W-:Y:S02]  /*7010*/  FADD R11, R11, -R172.reuse ;  /* 0x800000ac0b0b7221 */ /* 0x100fe40000000000 */
[----:B------:R-:W-:Y:S02]  /*7020*/  FMNMX R10, R189, R10, !PT ;  /* 0x0000000abd0a7209 */ /* 0x000fe40007800000 */
[----:B------:R-:W-:Y:S02]  /*7030*/  FMUL R11, R11, 1.4426950216293334961 ;  /* 0x3fb8aa3b0b0b7820 */ /* 0x000fe40000400000 */
[----:B------:R-:W-:Y:S01]  /*7040*/  FMNMX R222, R192, R10, !PT ;  /* 0x0000000ac0de7209 */ /* 0x000fe20007800000 */
[----:B------:R-:W-:Y:S01]  /*7050*/  FMUL R10, R181, 1.4426950216293334961 ;  /* 0x3fb8aa3bb50a7820 */ /* 0x000fe20000400000 */
[--C-:B------:R-:W-:Y:S01]  /*7060*/  FADD R181, R15, -R172.reuse ;  /* 0x800000ac0fb57221 */ /* 0x100fe20000000000 */
[----:B------:R-:W-:Y:S03]  /*7070*/  MUFU.EX2 R13, R11 ;  /* 0x0000000b000d7308 */ /* 0x000fe60000000800 */
[----:B------:R-:W-:Y:S01]  /*7080*/  FMUL R181, R181, 1.4426950216293334961 ;  /* 0x3fb8aa3bb5b57820 */ /* 0x000fe20000400000 */
[----:B------:R-:W-:-:S04]  /*7090*/  FADD R208, R16, -R172 ;  /* 0x800000ac10d07221 */ /* 0x000fc80000000000 */
[----:B------:R2:W-:Y:S02]  /*70a0*/  MUFU.EX2 R15, R10 ;  /* 0x0000000a000f7308 */ /* 0x0005e40000000800 */
[C---:B--2---:R-:W-:Y:S02]  /*70b0*/  IMAD.WIDE R10, R3.reuse, 0x2, R246 ;  /* 0x00000002030a7825 */ /* 0x044fe400078e02f6 */
[----:B------:R-:W2:Y:S04]  /*70c0*/  LDL.64 R246, [R1+0x18] ;  /* 0x0000180001f67983 */ /* 0x000ea80000100a00 */
[----:B------:R0:W-:Y:S02]  /*70d0*/  MUFU.EX2 R16, R181 ;  /* 0x000000b500107308 */ /* 0x0001e40000000800 */
[----:B0-----:R4:W3:Y:S02]  /*70e0*/  LDG.E.U16 R181, desc[UR14][R10.64] ;  /* 0x0000000e0ab57981 */ /* 0x0018e4000c1e1500 */
[----:B----4-:R-:W-:-:S02]  /*70f0*/  IMAD.WIDE R10, R3, 0x2, R236 ;  /* 0x00000002030a7825 */ /* 0x010fc400078e02ec */
[----:B------:R-:W4:Y:S01]  /*7100*/  LDL.64 R236, [R1+0x10] ;  /* 0x0000100001ec7983 */ /* 0x000f220000100a00 */
[----:B------:R-:W-:Y:S01]  /*7110*/  FMNMX R222, R194, R222, !PT ;  /* 0x000000dec2de7209 */ /* 0x000fe20007800000 */
[--C-:B------:R-:W-:Y:S01]  /*7120*/  FADD R211, R18, -R172.reuse ;  /* 0x800000ac12d37221 */ /* 0x100fe20000000000 */
[----:B------:R-:W-:Y:S01]  /*7130*/  FMUL R208, R208, 1.4426950216293334961 ;  /* 0x3fb8aa3bd0d07820 */ /* 0x000fe20000400000 */
[----:B------:R2:W5:Y:S04]  /*7140*/  LDG.E.U16 R232, desc[UR14][R10.64] ;  /* 0x0000000e0ae87981 */ /* 0x000568000c1e1500 */
[----:B------:R-:W0:Y:S01]  /*7150*/  SHFL.BFLY PT, R210, R222, 0x2, 0x1f ;  /* 0x0c401f00ded27f89 */ /* 0x000e2200000e0000 */
[----:B------:R-:W-:Y:S01]  /*7160*/  FMUL R211, R211, 1.4426950216293334961 ;  /* 0x3fb8aa3bd3d37820 */ /* 0x000fe20000400000 */
[----:B------:R1:W-:Y:S01]  /*7170*/  MUFU.EX2 R18, R208 ;  /* 0x000000d000127308 */ /* 0x0003e20000000800 */
[--C-:B------:R-:W-:Y:S01]  /*7180*/  FADD R185, R185, -R172.reuse ;  /* 0x800000acb9b97221 */ /* 0x100fe20000000000 */
[--C-:B------:R-:W-:Y:S01]  /*7190*/  FADD R223, R223, -R172.reuse ;  /* 0x800000acdfdf7221 */ /* 0x100fe20000000000 */
[--C-:B------:R-:W-:Y:S01]  /*71a0*/  FADD R215, R188, -R172.reuse ;  /* 0x800000acbcd77221 */ /* 0x100fe20000000000 */
[--C-:B------:R-:W-:Y:S01]  /*71b0*/  FADD R177, R7, -R172.reuse ;  /* 0x800000ac07b17221 */ /* 0x100fe20000000000 */
[----:B------:R-:W-:Y:S01]  /*71c0*/  FMUL R185, R185, 1.4426950216293334961 ;  /* 0x3fb8aa3bb9b97820 */ /* 0x000fe20000400000 */
[--C-:B------:R-:W-:Y:S01]  /*71d0*/  FADD R187, R187, -R172.reuse ;  /* 0x800000acbbbb7221 */ /* 0x100fe20000000000 */
[--C-:B------:R-:W-:Y:S01]  /*71e0*/  FADD R191, R191, -R172.reuse ;  /* 0x800000acbfbf7221 */ /* 0x100fe20000000000 */
[----:B------:R-:W-:Y:S01]  /*71f0*/  FMUL R171, R171, UR13 ;  /* 0x0000000dabab7c20 */ /* 0x000fe20008400000 */
[----:B-1----:R-:W-:Y:S01]  /*7200*/  FADD R208, R22, -R172 ;  /* 0x800000ac16d07221 */ /* 0x002fe20000000000 */
[----:B------:R-:W-:Y:S01]  /*7210*/  FMUL R178, R178, UR13 ;  /* 0x0000000db2b27c20 */ /* 0x000fe20008400000 */
[----:B------:R1:W-:Y:S01]  /*7220*/  MUFU.EX2 R22, R211 ;  /* 0x000000d300167308 */ /* 0x0003e20000000800 */
[----:B------:R-:W-:Y:S01]  /*7230*/  ISETP.GT.U32.AND.EX P3, PT, R249, RZ, PT, P3 ;  /* 0x000000fff900720c */ /* 0x000fe20003f64130 */
[----:B------:R-:W-:Y:S01]  /*7240*/  FMUL R179, R179, UR13 ;  /* 0x0000000db3b37c20 */ /* 0x000fe20008400000 */
[----:B------:R-:W-:-:S02]  /*7250*/  ISETP.GT.U32.AND.EX P2, PT, R250, RZ, PT, P2 ;  /* 0x000000fffa00720c */ /* 0x000fc40003f44120 */
[----:B------:R-:W-:Y:S01]  /*7260*/  ISETP.GT.U32.AND.EX P1, PT, R251, RZ, PT, P1 ;  /* 0x000000fffb00720c */ /* 0x000fe20003f24110 */
[----:B------:R-:W-:Y:S01]  /*7270*/  FMUL R183, R183, UR13 ;  /* 0x0000000db7b77c20 */ /* 0x000fe20008400000 */
[----:B------:R-:W-:Y:S01]  /*7280*/  ISETP.GT.U32.AND.EX P6, PT, R252, RZ, PT, P6 ;  /* 0x000000fffc00720c */ /* 0x000fe20003fc4160 */
[--C-:B------:R-:W-:Y:S01]  /*7290*/  FADD R227, R227, -R172.reuse ;  /* 0x800000ace3e37221 */ /* 0x100fe20000000000 */
[--C-:B-1----:R-:W-:Y:S01]  /*72a0*/  FADD R211, R184, -R172.reuse ;  /* 0x800000acb8d37221 */ /* 0x102fe20000000000 */
[----:B------:R-:W-:Y:S01]  /*72b0*/  FADD R193, R193, -R172 ;  /* 0x800000acc1c17221 */ /* 0x000fe20000000000 */
[----:B0-----:R-:W-:Y:S01]  /*72c0*/  FMNMX R222, R222, R210, !PT ;  /* 0x000000d2dede7209 */ /* 0x001fe20007800000 */
[----:B------:R-:W-:Y:S01]  /*72d0*/  MUFU.EX2 R173, R173 ;  /* 0x000000ad00ad7308 */ /* 0x000fe20000000800 */
[----:B------:R-:W5:Y:S07]  /*72e0*/  LDL.LU R248, [R1+0x4] ;  /* 0x0000040001f87983 */ /* 0x000f6e0000300800 */
[----:B------:R-:W-:Y:S01]  /*72f0*/  MUFU.EX2 R210, R185 ;  /* 0x000000b900d27308 */ /* 0x000fe20000000800 */
[----:B------:R-:W-:Y:S01]  /*7300*/  FMUL R223, R223, 1.4426950216293334961 ;  /* 0x3fb8aa3bdfdf7820 */ /* 0x000fe20000400000 */
[----:B------:R-:W-:-:S04]  /*7310*/  FMNMX R188, R152, R153, !PT ;  /* 0x0000009998bc7209 */ /* 0x000fc80007800000 */
[----:B------:R-:W-:Y:S02]  /*7320*/  FMNMX R188, R155, R188, !PT ;  /* 0x000000bc9bbc7209 */ /* 0x000fe40007800000 */
[----:B------:R0:W-:Y:S02]  /*7330*/  MUFU.EX2 R7, R223 ;  /* 0x000000df00077308 */ /* 0x0001e40000000800 */
[----:B------:R-:W-:Y:S01]  /*7340*/  FMNMX R188, R157, R188, !PT ;  /* 0x000000bc9dbc7209 */ /* 0x000fe20007800000 */
[----:B0-----:R-:W0:Y:S03]  /*7350*/  SHFL.BFLY PT, R223, R222, 0x1, 0x1f ;  /* 0x0c201f00dedf7f89 */ /* 0x001e2600000e0000 */
[----:B------:R-:W-:-:S04]  /*7360*/  FMNMX R188, R159, R188, !PT ;  /* 0x000000bc9fbc7209 */ /* 0x000fc80007800000 */
[----:B------:R-:W-:-:S04]  /*7370*/  FMNMX R188, R162, R188, !PT ;  /* 0x000000bca2bc7209 */ /* 0x000fc80007800000 */
[----:B------:R-:W-:Y:S01]  /*7380*/  FMNMX R188, R163, R188, !PT ;  /* 0x000000bca3bc7209 */ /* 0x000fe20007800000 */
[----:B------:R-:W-:-:S03]  /*7390*/  FMUL R187, R187, 1.4426950216293334961 ;  /* 0x3fb8aa3bbbbb7820 */ /* 0x000fc60000400000 */
[----:B------:R-:W-:Y:S01]  /*73a0*/  FMNMX R188, R165, R188, !PT ;  /* 0x000000bca5bc7209 */ /* 0x000fe20007800000 */
[----:B------:R1:W-:Y:S03]  /*73b0*/  MUFU.EX2 R213, R187 ;  /* 0x000000bb00d57308 */ /* 0x0003e60000000800 */
[----:B------:R-:W-:Y:S01]  /*73c0*/  FMNMX R188, R169, R188, !PT ;  /* 0x000000bca9bc7209 */ /* 0x000fe20007800000 */
[----:B-1----:R-:W-:-:S03]  /*73d0*/  FADD R187, -R172, R221 ;  /* 0x000000ddacbb7221 */ /* 0x002fc60000000100 */
[----:B------:R-:W-:Y:S01]  /*73e0*/  FMNMX R188, R168, R188, !PT ;  /* 0x000000bca8bc7209 */ /* 0x000fe20007800000 */
[----:B------:R-:W-:-:S03]  /*73f0*/  FMUL R187, R187, 1.4426950216293334961 ;  /* 0x3fb8aa3bbbbb7820 */ /* 0x000fc60000400000 */
[----:B------:R-:W-:Y:S01]  /*7400*/  FMNMX R188, R195, R188, !PT ;  /* 0x000000bcc3bc7209 */ /* 0x000fe20007800000 */
[----:B------:R-:W1:Y:S03]  /*7410*/  MUFU.EX2 R221, R187 ;  /* 0x000000bb00dd7308 */ /* 0x000e660000000800 */
[----:B------:R-:W-:-:S04]  /*7420*/  FMNMX R188, R198, R188, !PT ;  /* 0x000000bcc6bc7209 */ /* 0x000fc80007800000 */
[----:B------:R-:W-:-:S04]  /*7430*/  FMNMX R188, R199, R188, !PT ;  /* 0x000000bcc7bc7209 */ /* 0x000fc80007800000 */
[----:B------:R-:W-:Y:S01]  /*7440*/  FMNMX R188, R200, R188, !PT ;  /* 0x000000bcc8bc7209 */ /* 0x000fe20007800000 */
[----:B--2---:R-:W-:-:S04]  /*7450*/  IMAD.WIDE R10, R3, 0x2, R246 ;  /* 0x00000002030a7825 */ /* 0x004fc800078e02f6 */
[----:B------:R-:W-:Y:S01]  /*7460*/  FMUL R176, R227, 1.4426950216293334961 ;  /* 0x3fb8aa3be3b07820 */ /* 0x000fe20000400000 */
[----:B------:R-:W-:Y:S01]  /*7470*/  FMUL R177, R177, 1.4426950216293334961 ;  /* 0x3fb8aa3bb1b17820 */ /* 0x000fe20000400000 */
[----:B------:R-:W-:Y:S01]  /*7480*/  FMUL R208, R208, 1.4426950216293334961 ;  /* 0x3fb8aa3bd0d07820 */ /* 0x000fe20000400000 */
[----:B------:R-:W-:Y:S01]  /*7490*/  FMUL R211, R211, 1.4426950216293334961 ;  /* 0x3fb8aa3bd3d37820 */ /* 0x000fe20000400000 */
[----:B------:R4:W2:Y:S01]  /*74a0*/  LDG.E.U16 R184, desc[UR14][R10.64] ;  /* 0x0000000e0ab87981 */ /* 0x0008a2000c1e1500 */
[----:B------:R-:W-:Y:S01]  /*74b0*/  FMUL R215, R215, 1.4426950216293334961 ;  /* 0x3fb8aa3bd7d77820 */ /* 0x000fe20000400000 */
[----:B------:R-:W-:Y:S01]  /*74c0*/  FMUL R193, R193, 1.4426950216293334961 ;  /* 0x3fb8aa3bc1c17820 */ /* 0x000fe20000400000 */
[-C--:B-1----:R-:W-:Y:S01]  /*74d0*/  FMUL R88, R88, R221.reuse ;  /* 0x000000dd58587220 */ /* 0x082fe20000400000 */
[-C--:B------:R-:W-:Y:S01]  /*74e0*/  FMUL R89, R89, R221.reuse ;  /* 0x000000dd59597220 */ /* 0x080fe20000400000 */
        /* <DEDUP_REMOVED lines=11> */
[----:B------:R-:W-:Y:S01]  /*75a0*/  FMUL R113, R113, R221 ;  /* 0x000000dd71717220 */ /* 0x000fe20000400000 */
[----:B----4-:R-:W-:-:S04]  /*75b0*/  IMAD.WIDE R10, R3, 0x2, R236 ;  /* 0x00000002030a7825 */ /* 0x010fc800078e02ec */
[-C--:B------:R-:W-:Y:S01]  /*75c0*/  FMUL R116, R116, R221.reuse ;  /* 0x000000dd74747220 */ /* 0x080fe20000400000 */
[-C--:B------:R-:W-:Y:S01]  /*75d0*/  FMUL R117, R117, R221.reuse ;  /* 0x000000dd75757220 */ /* 0x080fe20000400000 */
[-C--:B------:R-:W-:Y:S01]  /*75e0*/  FMUL R120, R120, R221.reuse ;  /* 0x000000dd78787220 */ /* 0x080fe20000400000 */
[----:B------:R-:W-:Y:S01]  /*75f0*/  FMUL R121, R121, R221 ;  /* 0x000000dd79797220 */ /* 0x000fe20000400000 */
[----:B------:R0:W4:Y:S01]  /*7600*/  LDG.E.U16 R185, desc[UR14][R10.64] ;  /* 0x0000000e0ab97981 */ /* 0x000122000c1e1500 */
[----:B------:R-:W-:Y:S01]  /*7610*/  BAR.SYNC.DEFER_BLOCKING 0x0 ;  /* 0x0000000000007b1d */ /* 0x000fe20000010000 */
[----:B0-----:R-:W-:Y:S01]  /*7620*/  FMNMX R11, R222, R223, !PT ;  /* 0x000000dfde0b7209 */ /* 0x001fe20007800000 */
[-C--:B------:R-:W-:Y:S01]  /*7630*/  FMUL R124, R124, R221.reuse ;  /* 0x000000dd7c7c7220 */ /* 0x080fe20000400000 */
[-C--:B------:R-:W-:Y:S01]  /*7640*/  FMUL R125, R125, R221.reuse ;  /* 0x000000dd7d7d7220 */ /* 0x080fe20000400000 */
[-C--:B------:R-:W-:Y:S01]  /*7650*/  FMUL R128, R128, R221.reuse ;  /* 0x000000dd80807220 */ /* 0x080fe20000400000 */
[----:B------:R-:W-:Y:S01]  /*7660*/  FMNMX R11, R11, R220, !PT ;  /* 0x000000dc0b0b7209 */ /* 0x000fe20007800000 */
[----:B------:R-:W-:Y:S01]  /*7670*/  FMUL R10, R191, 1.4426950216293334961 ;  /* 0x3fb8aa3bbf0a7820 */ /* 0x000fe20000400000 */
[-C--:B------:R-:W-:Y:S01]  /*7680*/  FMUL R129, R129, R221.reuse ;  /* 0x000000dd81817220 */ /* 0x080fe20000400000 */
[-C--:B------:R-:W-:Y:S01]  /*7690*/  FMUL R132, R132, R221.reuse ;  /* 0x000000dd84847220 */ /* 0x080fe20000400000 */
[-C--:B------:R-:W-:Y:S01]  /*76a0*/  FMUL R133, R133, R221.reuse ;  /* 0x000000dd85857220 */ /* 0x080fe20000400000 */
[--C-:B------:R-:W-:Y:S01]  /*76b0*/  FADD R187, R8, -R11.reuse ;  /* 0x8000000b08bb7221 */ /* 0x100fe20000000000 */
[--C-:B------:R-:W-:Y:S01]  /*76c0*/  FADD R191, R9, -R11.reuse ;  /* 0x8000000b09bf7221 */ /* 0x100fe20000000000 */
[-C--:B------:R-:W-:Y:S01]  /*76d0*/  FMUL R136, R136, R221.reuse ;  /* 0x000000dd88887220 */ /* 0x080fe20000400000 */
[-C--:B------:R-:W-:Y:S01]  /*76e0*/  FMUL R137, R137, R221.reuse ;  /* 0x000000dd89897220 */ /* 0x080fe20000400000 */
[----:B------:R-:W-:Y:S01]  /*76f0*/  FMUL R187, R187, 1.4426950216293334961 ;  /* 0x3fb8aa3bbbbb7820 */ /* 0x000fe20000400000 */
[----:B------:R-:W-:Y:S01]  /*7700*/  FMUL R191, R191, 1.4426950216293334961 ;  /* 0x3fb8aa3bbfbf7820 */ /* 0x000fe20000400000 */
[-C--:B------:R-:W-:Y:S01]  /*7710*/  FMUL R140, R140, R221.reuse ;  /* 0x000000dd8c8c7220 */ /* 0x080fe20000400000 */
[-C--:B------:R-:W-:Y:S01]  /*7720*/  FMUL R141, R141, R221.reuse ;  /* 0x000000dd8d8d7220 */ /* 0x080fe20000400000 */
[----:B------:R0:W-:Y:S01]  /*7730*/  MUFU.EX2 R9, R187 ;  /* 0x000000bb00097308 */ /* 0x0001e20000000800 */
[-C--:B------:R-:W-:Y:S01]  /*7740*/  FMUL R144, R144, R221.reuse ;  /* 0x000000dd90907220 */ /* 0x080fe20000400000 */
[-C--:B------:R-:W-:Y:S01]  /*7750*/  FMUL R145, R145, R221.reuse ;  /* 0x000000dd91917220 */ /* 0x080fe20000400000 */
[-C--:B------:R-:W-:Y:S01]  /*7760*/  FMUL R148, R148, R221.reuse ;  /* 0x000000dd94947220 */ /* 0x080fe20000400000 */
[----:B------:R-:W-:Y:S01]  /*7770*/  FMUL R149, R149, R221 ;  /* 0x000000dd95957220 */ /* 0x000fe20000400000 */
[----:B------:R-:W4:Y:S01]  /*7780*/  LDL.LU R247, [R1] ;  /* 0x0000000001f77983 */ /* 0x000f220000300800 */
[--C-:B0-----:R-:W-:Y:S01]  /*7790*/  FADD R187, R12, -R11.reuse ;  /* 0x8000000b0cbb7221 */ /* 0x101fe20000000000 */
[--C-:B------:R-:W-:Y:S01]  /*77a0*/  FADD R225, R225, -R11.reuse ;  /* 0x8000000be1e17221 */ /* 0x100fe20000000000 */
[----:B------:R0:W-:Y:S01]  /*77b0*/  MUFU.EX2 R12, R191 ;  /* 0x000000bf000c7308 */ /* 0x0001e20000000800 */
[--C-:B------:R-:W-:Y:S01]  /*77c0*/  FADD R229, R229, -R11.reuse ;  /* 0x8000000be5e57221 */ /* 0x100fe20000000000 */
[----:B------:R-:W-:Y:S04]  /*77d0*/  STS.U16 [R2+UR7+0x10000], R238 ;  /* 0x010000ee02007988 */ /* 0x000fe80008000407 */
[----:B------:R-:W-:Y:S01]  /*77e0*/  STS.U16 [R2+UR7+0x10800], R242 ;  /* 0x010800f202007988 */ /* 0x000fe20008000407 */
[----:B0-----:R-:W-:Y:S01]  /*77f0*/  FMUL R191, R187, 1.4426950216293334961 ;  /* 0x3fb8aa3bbbbf7820 */ /* 0x001fe20000400000 */
[----:B------:R-:W-:Y:S01]  /*7800*/  FMNMX R187, R201, R188, !PT ;  /* 0x000000bcc9bb7209 */ /* 0x000fe20007800000 */
[--C-:B------:R-:W-:Y:S01]  /*7810*/  FADD R188, R14, -R11.reuse ;  /* 0x8000000b0ebc7221 */ /* 0x100fe20000000000 */
[----:B------:R-:W-:Y:S02]  /*7820*/  STS.U16 [R2+UR7+0x10400], R239 ;  /* 0x010400ef02007988 */ /* 0x000fe40008000407 */
[----:B------:R-:W-:Y:S01]  /*7830*/  FMNMX R187, R202, R187, !PT ;  /* 0x000000bbcabb7209 */ /* 0x000fe20007800000 */
[----:B------:R-:W-:Y:S01]  /*7840*/  FMUL R188, R188, 1.4426950216293334961 ;  /* 0x3fb8aa3bbcbc7820 */ /* 0x000fe20000400000 */
[----:B------:R0:W-:Y:S01]  /*7850*/  MUFU.EX2 R14, R191 ;  /* 0x000000bf000e7308 */ /* 0x0001e20000000800 */
[----:B------:R-:W-:Y:S04]  /*7860*/  STS.U16 [R2+UR7+0x10c00], R241 ;  /* 0x010c00f102007988 */ /* 0x000fe80008000407 */
[----:B------:R-:W-:Y:S01]  /*7870*/  STS.U16 [R2+UR7+0x11000], R234 ;  /* 0x011000ea02007988 */ /* 0x000fe20008000407 */
[----:B0-----:R-:W-:-:S03]  /*7880*/  FADD R191, R19, -R11 ;  /* 0x8000000b13bf7221 */ /* 0x001fc60000000000 */
[----:B------:R-:W-:Y:S01]  /*7890*/  STS.U16 [R2+UR7+0x11400], R231 ;  /* 0x011400e702007988 */ /* 0x000fe20008000407 */
[----:B------:R0:W-:Y:S03]  /*78a0*/  MUFU.EX2 R19, R188 ;  /* 0x000000bc00137308 */ /* 0x0001e60000000800 */
[----:B------:R-:W-:Y:S04]  /*78b0*/  STS.U16 [R2+UR7+0x11800], R196 ;  /* 0x011800c402007988 */ /* 0x000fe80008000407 */
[----:B------:R-:W-:Y:S04]  /*78c0*/  STS.U16 [R2+UR7+0x11c00], R203 ;  /* 0x011c00cb02007988 */ /* 0x000fe80008000407 */
[----:B0-----:R-:W0:Y:S01]  /*78d0*/  SHFL.BFLY PT, R188, R187, 0x2, 0x1f ;  /* 0x0c401f00bbbc7f89 */ /* 0x001e2200000e0000 */
[----:B------:R-:W-:-:S03]  /*78e0*/  FMUL R225, R225, 1.4426950216293334961 ;  /* 0x3fb8aa3be1e17820 */ /* 0x000fc60000400000 */
[----:B------:R-:W-:Y:S01]  /*78f0*/  STS.U16 [R2+UR7+0x12000], R205 ;  /* 0x012000cd02007988 */ /* 0x000fe20008000407 */
[----:B------:R1:W-:Y:S03]  /*7900*/  MUFU.EX2 R8, R225 ;  /* 0x000000e100087308 */ /* 0x0003e60000000800 */
[----:B------:R-:W-:Y:S04]  /*7910*/  STS.U16 [R2+UR7+0x12400], R207 ;  /* 0x012400cf02007988 */ /* 0x000fe80008000407 */
[----:B------:R-:W-:Y:S01]  /*7920*/  STS.U16 [R2+UR7+0x12800], R212 ;  /* 0x012800d402007988 */ /* 0x000fe20008000407 */
[----:B-1----:R-:W-:-:S03]  /*7930*/  FADD R225, R186, -R11 ;  /* 0x8000000bbae17221 */ /* 0x002fc60000000000 */
[----:B------:R-:W-:Y:S04]  /*7940*/  STS.U16 [R2+UR7+0x12c00], R216 ;  /* 0x012c00d802007988 */ /* 0x000fe80008000407 */
[----:B------:R-:W-:Y:S01]  /*7950*/  STS.U16 [R2+UR7+0x13000], R219 ;  /* 0x013000db02007988 */ /* 0x000fe20008000407 */
[----:B0-----:R-:W-:-:S03]  /*7960*/  FMNMX R188, R187, R188, !PT ;  /* 0x000000bcbbbc7209 */ /* 0x001fc60007800000 */
[----:B------:R-:W-:Y:S04]  /*7970*/  STS.U16 [R2+UR7+0x13400], R226 ;  /* 0x013400e202007988 */ /* 0x000fe80008000407 */
[----:B------:R-:W0:Y:S01]  /*7980*/  SHFL.BFLY PT, R186, R188, 0x1, 0x1f ;  /* 0x0c201f00bcba7f89 */ /* 0x000e2200000e0000 */
[----:B------:R-:W-:-:S03]  /*7990*/  FADD R187, R192, -R11 ;  /* 0x8000000bc0bb7221 */ /* 0x000fc60000000000 */
[----:B---3--:R-:W-:Y:S01]  /*79a0*/  STS.U16 [R2+UR7+0x13800], R181 ;  /* 0x013800b502007988 */ /* 0x008fe20008000407 */
[----:B------:R-:W-:Y:S01]  /*79b0*/  FMUL R187, R187, 1.4426950216293334961 ;  /* 0x3fb8aa3bbbbb7820 */ /* 0x000fe20000400000 */
[--C-:B------:R-:W-:Y:S01]  /*79c0*/  FADD R223, R17, -R11.reuse ;  /* 0x8000000b11df7221 */ /* 0x100fe20000000000 */
[--C-:B------:R-:W-:Y:S01]  /*79d0*/  FADD R190, R190, -R11.reuse ;  /* 0x8000000bbebe7221 */ /* 0x100fe20000000000 */
[--C-:B------:R-:W-:Y:S01]  /*79e0*/  FADD R189, R189, -R11.reuse ;  /* 0x8000000bbdbd7221 */ /* 0x100fe20000000000 */
[----:B------:R-:W-:Y:S01]  /*79f0*/  MUFU.EX2 R176, R176 ;  /* 0x000000b000b07308 */ /* 0x000fe20000000800 */
[----:B------:R-:W3:Y:S01]  /*7a00*/  LDL R246, [R1+0x210] ;  /* 0x0002100001f67983 */ /* 0x000ee20000100800 */
[----:B0-----:R-:W-:Y:S01]  /*7a10*/  FMNMX R186, R188, R186, !PT ;  /* 0x000000babcba7209 */ /* 0x001fe20007800000 */
[----:B------:R-:W-:Y:S01]  /*7a20*/  FADD R188, R194, -R11 ;  /* 0x8000000bc2bc7221 */ /* 0x000fe20000000000 */
[----:B------:R-:W-:-:S04]  /*7a30*/  FMUL R222, R229, 1.4426950216293334961 ;  /* 0x3fb8aa3be5de7820 */ /* 0x000fc80000400000 */
[----:B------:R0:W-:Y:S01]  /*7a40*/  MUFU.EX2 R194, R187 ;  /* 0x000000bb00c27308 */ /* 0x0001e20000000800 */
[----:B------:R-:W-:Y:S01]  /*7a50*/  FMUL R191, R191, 1.4426950216293334961 ;  /* 0x3fb8aa3bbfbf7820 */ /* 0x000fe20000400000 */
[----:B------:R-:W-:Y:S01]  /*7a60*/  FMUL R223, R223, 1.4426950216293334961 ;  /* 0x3fb8aa3bdfdf7820 */ /* 0x000fe20000400000 */
[----:B------:R-:W-:Y:S01]  /*7a70*/  FMUL R225, R225, 1.4426950216293334961 ;  /* 0x3fb8aa3be1e17820 */ /* 0x000fe20000400000 */
[----:B------:R-:W-:Y:S01]  /*7a80*/  FMUL R190, R190, 1.4426950216293334961 ;  /* 0x3fb8aa3bbebe7820 */ /* 0x000fe20000400000 */
[----:B------:R-:W-:Y:S01]  /*7a90*/  FMUL R189, R189, 1.4426950216293334961 ;  /* 0x3fb8aa3bbdbd7820 */ /* 0x000fe20000400000 */
[----:B------:R-:W3:Y:S01]  /*7aa0*/  LDL.LU R249, [R1+0x8] ;  /* 0x0000080001f97983 */ /* 0x000ee20000300800 */
[----:B0-----:R-:W-:Y:S01]  /*7ab0*/  FMNMX R187, R154, R156, !PT ;  /* 0x0000009c9abb7209 */ /* 0x001fe20007800000 */
[----:B------:R-:W-:Y:S01]  /*7ac0*/  FMUL R188, R188, 1.4426950216293334961 ;  /* 0x3fb8aa3bbcbc7820 */ /* 0x000fe20000400000 */
[----:B------:R-:W-:Y:S01]  /*7ad0*/  FMNMX R228, R186, R0, !PT ;  /* 0x00000000bae47209 */ /* 0x000fe20007800000 */
[----:B------:R-:W-:Y:S01]  /*7ae0*/  FADD R229, -R11, R220 ;  /* 0x000000dc0be57221 */ /* 0x000fe20000000100 */
[----:B------:R-:W-:Y:S01]  /*7af0*/  FMNMX R187, R158, R187, !PT ;  /* 0x000000bb9ebb7209 */ /* 0x000fe20007800000 */
[----:B------:R-:W-:Y:S01]  /*7b00*/  MUFU.EX2 R17, R191 ;  /* 0x000000bf00117308 */ /* 0x000fe20000000800 */
[----:B------:R-:W3:Y:S02]  /*7b10*/  LDL.LU R250, [R1+0xc] ;  /* 0x00000c0001fa7983 */ /* 0x000ee40000300800 */
[----:B------:R-:W-:-:S04]  /*7b20*/  FMNMX R187, R160, R187, !PT ;  /* 0x000000bba0bb7209 */ /* 0x000fc80007800000 */
[----:B------:R-:W-:-:S04]  /*7b30*/  FMNMX R187, R161, R187, !PT ;  /* 0x000000bba1bb7209 */ /* 0x000fc80007800000 */
[----:B------:R-:W-:-:S04]  /*7b40*/  FMNMX R187, R164, R187, !PT ;  /* 0x000000bba4bb7209 */ /* 0x000fc80007800000 */
[----:B------:R-:W-:Y:S01]  /*7b50*/  FMNMX R187, R166, R187, !PT ;  /* 0x000000bba6bb7209 */ /* 0x000fe20007800000 */
[----:B------:R0:W-:Y:S01]  /*7b60*/  MUFU.EX2 R220, R188 ;  /* 0x000000bc00dc7308 */ /* 0x0001e20000000800 */
[----:B------:R-:W-:Y:S02]  /*7b70*/  FMUL R186, R175, UR13 ;  /* 0x0000000dafba7c20 */ /* 0x000fe40008400000 */
[----:B------:R-:W-:Y:S01]  /*7b80*/  FMNMX R187, R167, R187, !PT ;  /* 0x000000bba7bb7209 */ /* 0x000fe20007800000 */
[--C-:B------:R-:W-:Y:S01]  /*7b90*/  FADD R175, R153, -R228.reuse ;  /* 0x800000e499af7221 */ /* 0x100fe20000000000 */
[----:B------:R-:W-:Y:S02]  /*7ba0*/  FSEL R153, R171, -INF , !P4 ;  /* 0xff800000ab997808 */ /* 0x000fe40006000000 */
[----:B------:R-:W-:Y:S01]  /*7bb0*/  FMNMX R171, R170, R187, !PT ;  /* 0x000000bbaaab7209 */ /* 0x000fe20007800000 */
[----:B0-----:R-:W-:Y:S01]  /*7bc0*/  FADD R188, R152, -R228 ;  /* 0x800000e498bc7221 */ /* 0x001fe20000000000 */
[----:B------:R-:W-:-:S03]  /*7bd0*/  FMUL R152, R174, UR13 ;  /* 0x0000000dae987c20 */ /* 0x000fc60008400000 */
[----:B------:R-:W-:Y:S01]  /*7be0*/  FMUL R174, R188, 1.4426950216293334961 ;  /* 0x3fb8aa3bbcae7820 */ /* 0x000fe20000400000 */
[----:B------:R-:W-:Y:S02]  /*7bf0*/  FMNMX R188, R153, R171, !PT ;  /* 0x000000ab99bc7209 */ /* 0x000fe40007800000 */
[----:B------:R-:W-:Y:S01]  /*7c00*/  FSEL R152, R152, -INF , !P5 ;  /* 0xff80000098987808 */ /* 0x000fe20006800000 */
[----:B------:R-:W-:Y:S01]  /*7c10*/  FADD R155, R155, -R228 ;  /* 0x800000e49b9b7221 */ /* 0x000fe20000000000 */
[----:B------:R-:W-:Y:S02]  /*7c20*/  FSEL R171, R186, -INF , !P0 ;  /* 0xff800000baab7808 */ /* 0x000fe40004000000 */
[----:B------:R-:W-:Y:S01]  /*7c30*/  FMNMX R188, R152, R188, !PT ;  /* 0x000000bc98bc7209 */ /* 0x000fe20007800000 */
[----:B------:R-:W-:Y:S01]  /*7c40*/  FMUL R187, R182, UR13 ;  /* 0x0000000db6bb7c20 */ /* 0x000fe20008400000 */
[----:B------:R-:W-:Y:S01]  /*7c50*/  FMUL R182, R155, 1.4426950216293334961 ;  /* 0x3fb8aa3b9bb67820 */ /* 0x000fe20000400000 */
[----:B------:R-:W-:-:S02]  /*7c60*/  FSEL R155, R178, -INF , !P3 ;  /* 0xff800000b29b7808 */ /* 0x000fc40005800000 */
[----:B------:R-:W-:Y:S01]  /*7c70*/  FMNMX R188, R171, R188, !PT ;  /* 0x000000bcabbc7209 */ /* 0x000fe20007800000 */
[--C-:B------:R-:W-:Y:S01]  /*7c80*/  FADD R157, R157, -R228.reuse ;  /* 0x800000e49d9d7221 */ /* 0x100fe20000000000 */
[----:B------:R0:W-:Y:S02]  /*7c90*/  MUFU.EX2 R178, R182 ;  /* 0x000000b600b27308 */ /* 0x0001e40000000800 */
[----:B------:R-:W-:Y:S02]  /*7ca0*/  FMNMX R188, R155, R188, !PT ;  /* 0x000000bc9bbc7209 */ /* 0x000fe40007800000 */
[----:B0-----:R-:W-:Y:S01]  /*7cb0*/  FSEL R182, R179, -INF , !P2 ;  /* 0xff800000b3b67808 */ /* 0x001fe20005000000 */
[----:B------:R-:W-:Y:S01]  /*7cc0*/  FMUL R179, R157, 1.4426950216293334961 ;  /* 0x3fb8aa3b9db37820 */ /* 0x000fe20000400000 */
[----:B------:R-:W-:Y:S02]  /*7cd0*/  FSEL R157, R187, -INF , !P1 ;  /* 0xff800000bb9d7808 */ /* 0x000fe40004800000 */
[----:B------:R-:W-:Y:S01]  /*7ce0*/  FMNMX R188, R182, R188, !PT ;  /* 0x000000bcb6bc7209 */ /* 0x000fe20007800000 */
[----:B------:R-:W-:Y:S01]  /*7cf0*/  FADD R186, R159, -R228 ;  /* 0x800000e49fba7221 */ /* 0x000fe20000000000 */
[----:B------:R-:W-:-:S02]  /*7d00*/  FSEL R159, R183, -INF , !P6 ;  /* 0xff800000b79f7808 */ /* 0x000fc40007000000 */
[----:B------:R-:W-:Y:S01]  /*7d10*/  FMNMX R188, R157, R188, !PT ;  /* 0x000000bc9dbc7209 */ /* 0x000fe20007800000 */
[----:B------:R-:W-:-:S03]  /*7d20*/  FADD R183, R162, -R228 ;  /* 0x800000e4a2b77221 */ /* 0x000fc60000000000 */
[----:B------:R-:W-:Y:S01]  /*7d30*/  FMNMX R162, R159, R188, !PT ;  /* 0x000000bc9fa27209 */ /* 0x000fe20007800000 */
[----:B------:R-:W-:-:S04]  /*7d40*/  FADD R237, R163, -R228 ;  /* 0x800000e4a3ed7221 */ /* 0x000fc80000000000 */
[----:B------:R-:W0:Y:S01]  /*7d50*/  SHFL.BFLY PT, R163, R162, 0x2, 0x1f ;  /* 0x0c401f00a2a37f89 */ /* 0x000e2200000e0000 */
[----:B------:R-:W-:-:S04]  /*7d60*/  FADD R165, R165, -R228 ;  /* 0x800000e4a5a57221 */ /* 0x000fc80000000000 */
[----:B------:R-:W-:-:S04]  /*7d70*/  FMUL R165, R165, 1.4426950216293334961 ;  /* 0x3fb8aa3ba5a57820 */ /* 0x000fc80000400000 */
[----:B------:R1:W-:Y:S02]  /*7d80*/  MUFU.EX2 R238, R165 ;  /* 0x000000a500ee7308 */ /* 0x0003e40000000800 */
[----:B-1----:R-:W-:-:S04]  /*7d90*/  FADD R165, R195, -R228 ;  /* 0x800000e4c3a57221 */ /* 0x002fc80000000000 */
[----:B------:R-:W-:Y:S01]  /*7da0*/  FMUL R165, R165, 1.4426950216293334961 ;  /* 0x3fb8aa3ba5a57820 */ /* 0x000fe20000400000 */
[----:B0-----:R-:W-:Y:S01]  /*7db0*/  FMNMX R163, R162, R163, !PT ;  /* 0x000000a3a2a37209 */ /* 0x001fe20007800000 */
[--C-:B------:R-:W-:Y:S02]  /*7dc0*/  FADD R162, R198, -R228.reuse ;  /* 0x800000e4c6a27221 */ /* 0x100fe40000000000 */
[----:B------:R0:W-:Y:S02]  /*7dd0*/  MUFU.EX2 R198, R165 ;  /* 0x000000a500c67308 */ /* 0x0001e40000000800 */
[----:B0-----:R-:W-:Y:S02]  /*7de0*/  FMUL R165, R162, 1.4426950216293334961 ;  /* 0x3fb8aa3ba2a57820 */ /* 0x001fe40000400000 */
[----:B------:R-:W0:Y:S01]  /*7df0*/  SHFL.BFLY PT, R162, R163, 0x1, 0x1f ;  /* 0x0c201f00a3a27f89 */ /* 0x000e2200000e0000 */
[----:B------:R-:W-:Y:S01]  /*7e00*/  FADD R168, R168, -R228 ;  /* 0x800000e4a8a87221 */ /* 0x000fe20000000000 */
[----:B0-----:R-:W-:Y:S01]  /*7e10*/  FMNMX R162, R163, R162, !PT ;  /* 0x000000a2a3a27209 */ /* 0x001fe20007800000 */
[----:B------:R-:W-:-:S03]  /*7e20*/  FADD R163, -R228, R0 ;  /* 0x00000000e4a37221 */ /* 0x000fc60000000100 */
[----:B------:R-:W-:-:S05]  /*7e30*/  FMNMX R0, R162, R6, !PT ;  /* 0x00000006a2007209 */ /* 0x000fca0007800000 */
[----:B------:R-:W-:-:S04]  /*7e40*/  FADD R153, R153, -R0 ;  /* 0x8000000099997221 */ /* 0x000fc80000000000 */
[----:B------:R-:W-:Y:S01]  /*7e50*/  FMUL R242, R153, 1.4426950216293334961 ;  /* 0x3fb8aa3b99f27820 */ /* 0x000fe20000400000 */
[----:B------:R-:W-:Y:S01]  /*7e60*/  FADD R153, R152, -R0 ;  /* 0x8000000098997221 */ /* 0x000fe20000000000 */
[----:B------:R-:W-:Y:S01]  /*7e70*/  LOP3.LUT R152, R2, 0x40, RZ, 0x3c, !PT ;  /* 0x0000004002987812 */ /* 0x000fe200078e3cff */
[----:B--2---:R0:W-:Y:S04]  /*7e80*/  STS.U16 [R2+UR7+0x13c00], R184 ;  /* 0x013c00b802007988 */ /* 0x0041e80008000407 */
        /* <DEDUP_REMOVED lines=8> */
[----:B------:R-:W-:Y:S04]  /*7f10*/  STS.U16 [R152+UR7+0x12200], R206 ;  /* 0x012200ce98007988 */ /* 0x000fe80008000407 */
[----:B------:R-:W-:Y:S04]  /*7f20*/  STS.U16 [R152+UR7+0x12600], R209 ;  /* 0x012600d198007988 */ /* 0x000fe80008000407 */
[----:B------:R-:W-:Y:S04]  /*7f30*/  STS.U16 [R152+UR7+0x12a00], R214 ;  /* 0x012a00d698007988 */ /* 0x000fe80008000407 */
[----:B------:R-:W-:Y:S04]  /*7f40*/  STS.U16 [R152+UR7+0x12e00], R218 ;  /* 0x012e00da98007988 */ /* 0x000fe80008000407 */
[----:B------:R-:W-:Y:S04]  /*7f50*/  STS.U16 [R152+UR7+0x13200], R224 ;  /* 0x013200e098007988 */ /* 0x000fe80008000407 */
[----:B------:R-:W-:Y:S04]  /*7f60*/  STS.U16 [R152+UR7+0x13600], R180 ;  /* 0x013600b498007988 */ /* 0x000fe80008000407 */
[----:B-----5:R-:W-:Y:S04]  /*7f70*/  STS.U16 [R152+UR7+0x13a00], R232 ;  /* 0x013a00e898007988 */ /* 0x020fe80008000407 */
[----:B----4-:R2:W-:Y:S01]  /*7f80*/  STS.U16 [R152+UR7+0x13e00], R185 ;  /* 0x013e00b998007988 */ /* 0x0105e20008000407 */
[----:B------:R-:W-:Y:S01]  /*7f90*/  FMUL R168, R168, 1.4426950216293334961 ;  /* 0x3fb8aa3ba8a87820 */ /* 0x000fe20000400000 */
[----:B------:R4:W-:Y:S06]  /*7fa0*/  MEMBAR.ALL.CTA ;  /* 0x0000000000007992 */ /* 0x0009ec0000008000 */
[----:B----4-:R-:W4:Y:S01]  /*7fb0*/  FENCE.VIEW.ASYNC.S ;  /* 0x00000000000073c6 */ /* 0x010f220000000000 */
[----:B------:R5:W-:Y:S01]  /*7fc0*/  MUFU.EX2 R195, R168 ;  /* 0x000000a800c37308 */ /* 0x000be20000000800 */
[----:B------:R-:W-:Y:S01]  /*7fd0*/  FADD R191, R21, -R11 ;  /* 0x8000000b15bf7221 */ /* 0x000fe20000000000 */
[----:B-----5:R-:W-:-:S06]  /*7fe0*/  FADD R168, R199, -R228 ;  /* 0x800000e4c7a87221 */ /* 0x020fcc0000000000 */
[----:B------:R5:W-:Y:S01]  /*7ff0*/  MUFU.EX2 R199, R165 ;  /* 0x000000a500c77308 */ /* 0x000be20000000800 */
[----:B------:R-:W-:Y:S01]  /*8000*/  FMUL R168, R168, 1.4426950216293334961 ;  /* 0x3fb8aa3ba8a87820 */ /* 0x000fe20000400000 */
[----:B------:R-:W-:Y:S01]  /*8010*/  FMUL R191, R191, 1.4426950216293334961 ;  /* 0x3fb8aa3bbfbf7820 */ /* 0x000fe20000400000 */
[----:B-----5:R-:W-:-:S05]  /*8020*/  FADD R165, R200, -R228 ;  /* 0x800000e4c8a57221 */ /* 0x020fca0000000000 */
[----:B------:R5:W-:Y:S01]  /*8030*/  MUFU.EX2 R21, R223 ;  /* 0x000000df00157308 */ /* 0x000be20000000800 */
[----:B0-----:R-:W-:Y:S01]  /*8040*/  FMUL R2, R153, 1.4426950216293334961 ;  /* 0x3fb8aa3b99027820 */ /* 0x001fe20000400000 */
[----:B------:R-:W-:Y:S01]  /*8050*/  FMUL R165, R165, 1.4426950216293334961 ;  /* 0x3fb8aa3ba5a57820 */ /* 0x000fe20000400000 */
[----:B------:R-:W-:Y:S01]  /*8060*/  FADD R153, -R0, R6 ;  /* 0x0000000600997221 */ /* 0x000fe20000000100 */
[----:B------:R-:W-:-:S04]  /*8070*/  FMUL R229, R229, 1.4426950216293334961 ;  /* 0x3fb8aa3be5e57820 */ /* 0x000fc80000400000 */
[----:B------:R0:W-:Y:S01]  /*8080*/  MUFU.EX2 R200, R168 ;  /* 0x000000a800c87308 */ /* 0x0001e20000000800 */
[--C-:B-----5:R-:W-:Y:S01]  /*8090*/  FADD R223, R20, -R11.reuse ;  /* 0x8000000b14df7221 */ /* 0x120fe20000000000 */
[----:B------:R-:W-:Y:S01]  /*80a0*/  FADD R169, R169, -R228 ;  /* 0x800000e4a9a97221 */ /* 0x000fe20000000000 */
[--C-:B------:R-:W-:Y:S01]  /*80b0*/  FADD R154, R154, -R0.reuse ;  /* 0x800000009a9a7221 */ /* 0x100fe20000000000 */
[--C-:B------:R-:W-:Y:S01]  /*80c0*/  FADD R156, R156, -R0.reuse ;  /* 0x800000009c9c7221 */ /* 0x100fe20000000000 */
[--C-:B------:R-:W-:Y:S01]  /*80d0*/  FADD R158, R158, -R0.reuse ;  /* 0x800000009e9e7221 */ /* 0x100fe20000000000 */
[--C-:B------:R-:W-:Y:S01]  /*80e0*/  FADD R160, R160, -R0.reuse ;  /* 0x80000000a0a07221 */ /* 0x100fe20000000000 */
[----:B------:R-:W-:Y:S01]  /*80f0*/  FADD R161, R161, -R0 ;  /* 0x80000000a1a17221 */ /* 0x000fe20000000000 */
[----:B------:R5:W-:Y:S01]  /*8100*/  MUFU.EX2 R20, R191 ;  /* 0x000000bf00147308 */ /* 0x000be20000000800 */
[----:B0-----:R-:W-:Y:S01]  /*8110*/  FADD R168, R201, -R228 ;  /* 0x800000e4c9a87221 */ /* 0x001fe20000000000 */
[--C-:B------:R-:W-:Y:S01]  /*8120*/  FADD R164, R164, -R0.reuse ;  /* 0x80000000a4a47221 */ /* 0x100fe20000000000 */
[--C-:B------:R-:W-:Y:S01]  /*8130*/  FADD R166, R166, -R0.reuse ;  /* 0x80000000a6a67221 */ /* 0x100fe20000000000 */
[--C-:B------:R-:W-:Y:S01]  /*8140*/  FADD R167, R167, -R0.reuse ;  /* 0x80000000a7a77221 */ /* 0x100fe20000000000 */
[--C-:B------:R-:W-:Y:S01]  /*8150*/  FADD R170, R170, -R0.reuse ;  /* 0x80000000aaaa7221 */ /* 0x100fe20000000000 */
[--C-:B------:R-:W-:Y:S01]  /*8160*/  FADD R171, R171, -R0.reuse ;  /* 0x80000000abab7221 */ /* 0x100fe20000000000 */
[--C-:B------:R-:W-:Y:S01]  /*8170*/  FADD R155, R155, -R0.reuse ;  /* 0x800000009b9b7221 */ /* 0x100fe20000000000 */
[----:B------:R0:W-:Y:S01]  /*8180*/  MUFU.EX2 R201, R165 ;  /* 0x000000a500c97308 */ /* 0x0001e20000000800 */
[----:B-----5:R-:W-:Y:S01]  /*8190*/  FADD R191, R23, -R11 ;  /* 0x8000000b17bf7221 */ /* 0x020fe20000000000 */
[--C-:B------:R-:W-:Y:S01]  /*81a0*/  FADD R182, R182, -R0.reuse ;  /* 0x80000000b6b67221 */ /* 0x100fe20000000000 */
[--C-:B------:R-:W-:Y:S01]  /*81b0*/  FADD R157, R157, -R0.reuse ;  /* 0x800000009d9d7221 */ /* 0x100fe20000000000 */
[----:B------:R-:W-:Y:S01]  /*81c0*/  FADD R159, R159, -R0 ;  /* 0x800000009f9f7221 */ /* 0x000fe20000000000 */
[----:B------:R-:W-:Y:S01]  /*81d0*/  FMUL R223, R223, 1.4426950216293334961 ;  /* 0x3fb8aa3bdfdf7820 */ /* 0x000fe20000400000 */
[----:B------:R-:W-:Y:S01]  /*81e0*/  FMUL R175, R175, 1.4426950216293334961 ;  /* 0x3fb8aa3bafaf7820 */ /* 0x000fe20000400000 */
[----:B------:R-:W-:Y:S01]  /*81f0*/  FMUL R237, R237, 1.4426950216293334961 ;  /* 0x3fb8aa3beded7820 */ /* 0x000fe20000400000 */
[----:B0-----:R-:W-:Y:S01]  /*8200*/  FADD R165, R202, -R228 ;  /* 0x800000e4caa57221 */ /* 0x001fe20000000000 */
[----:B------:R-:W-:Y:S01]  /*8210*/  FMUL R163, R163, 1.4426950216293334961 ;  /* 0x3fb8aa3ba3a37820 */ /* 0x000fe20000400000 */
        /* <DEDUP_REMOVED lines=21> */
[----:B------:R-:W0:Y:S08]  /*8370*/  MUFU.EX2 R229, R229 ;  /* 0x000000e500e57308 */ /* 0x000e300000000800 */
[----:B------:R-:W5:Y:S08]  /*8380*/  MUFU.EX2 R234, R163 ;  /* 0x000000a300ea7308 */ /* 0x000f700000000800 */
[----:B-1----:R-:W1:Y:S08]  /*8390*/  MUFU.EX2 R197, R153 ;  /* 0x0000009900c57308 */ /* 0x002e700000000800 */
[----:B------:R-:W-:Y:S08]  /*83a0*/  MUFU.EX2 R23, R223 ;  /* 0x000000df00177308 */ /* 0x000ff00000000800 */
[----:B------:R-:W-:Y:S08]  /*83b0*/  MUFU.EX2 R177, R177 ;  /* 0x000000b100b17308 */ /* 0x000ff00000000800 */
[----:B------:R-:W-:Y:S08]  /*83c0*/  MUFU.EX2 R208, R208 ;  /* 0x000000d000d07308 */ /* 0x000ff00000000800 */
[----:B------:R-:W-:Y:S08]  /*83d0*/  MUFU.EX2 R211, R211 ;  /* 0x000000d300d37308 */ /* 0x000ff00000000800 */
[----:B------:R-:W-:Y:S08]  /*83e0*/  MUFU.EX2 R215, R215 ;  /* 0x000000d700d77308 */ /* 0x000ff00000000800 */
[----:B------:R-:W-:Y:S08]  /*83f0*/  MUFU.EX2 R10, R10 ;  /* 0x0000000a000a7308 */ /* 0x000ff00000000800 */
[----:B------:R-:W-:Y:S08]  /*8400*/  MUFU.EX2 R193, R193 ;  /* 0x000000c100c17308 */ /* 0x000ff00000000800 */
[----:B------:R-:W4:Y:S08]  /*8410*/  MUFU.EX2 R222, R222 ;  /* 0x000000de00de7308 */ /* 0x000f300000000800 */
[----:B------:R-:W-:Y:S08]  /*8420*/  MUFU.EX2 R223, R191 ;  /* 0x000000bf00df7308 */ /* 0x000ff00000000800 */
[----:B------:R-:W3:Y:S08]  /*8430*/  MUFU.EX2 R225, R225 ;  /* 0x000000e100e17308 */ /* 0x000ef00000000800 */
[----:B------:R-:W-:Y:S08]  /*8440*/  MUFU.EX2 R227, R190 ;  /* 0x000000be00e37308 */ /* 0x000ff00000000800 */
[----:B------:R-:W3:Y:S08]  /*8450*/  MUFU.EX2 R192, R189 ;  /* 0x000000bd00c07308 */ /* 0x000ef00000000800 */
[----:B------:R-:W-:Y:S08]  /*8460*/  MUFU.EX2 R174, R174 ;  /* 0x000000ae00ae7308 */ /* 0x000ff00000000800 */
[----:B------:R-:W3:Y:S08]  /*8470*/  MUFU.EX2 R175, R175 ;  /* 0x000000af00af7308 */ /* 0x000ef00000000800 */
[----:B------:R-:W3:Y:S08]  /*8480*/  MUFU.EX2 R179, R179 ;  /* 0x000000b300b37308 */ /* 0x000ef00000000800 */
[----:B------:R-:W-:Y:S08]  /*8490*/  MUFU.EX2 R235, R186 ;  /* 0x000000ba00eb7308 */ /* 0x000ff00000000800 */
[----:B------:R-:W3:Y:S08]  /*84a0*/  MUFU.EX2 R236, R183 ;  /* 0x000000b700ec7308 */ /* 0x000ef00000000800 */
[----:B------:R-:W-:Y:S08]  /*84b0*/  MUFU.EX2 R237, R237 ;  /* 0x000000ed00ed7308 */ /* 0x000ff00000000800 */
[----:B------:R-:W-:Y:S08]  /*84c0*/  MUFU.EX2 R239, R169 ;  /* 0x000000a900ef7308 */ /* 0x000ff00000000800 */
[----:B------:R-:W-:Y:S08]  /*84d0*/  MUFU.EX2 R202, R168 ;  /* 0x000000a800ca7308 */ /* 0x000ff00000000800 */
[----:B------:R-:W-:Y:S08]  /*84e0*/  MUFU.EX2 R231, R165 ;  /* 0x000000a500e77308 */ /* 0x000ff00000000800 */
[----:B------:R3:W-:Y:S08]  /*84f0*/  MUFU.EX2 R196, R154 ;  /* 0x0000009a00c47308 */ /* 0x0007f00000000800 */
[----:B------:R-:W3:Y:S08]  /*8500*/  MUFU.EX2 R203, R156 ;  /* 0x0000009c00cb7308 */ /* 0x000ef00000000800 */
[----:B------:R-:W-:Y:S08]  /*8510*/  MUFU.EX2 R205, R158 ;  /* 0x0000009e00cd7308 */ /* 0x000ff00000000800 */
        /* <DEDUP_REMOVED lines=9> */
[----:B------:R3:W-:Y:S08]  /*85b0*/  MUFU.EX2 R244, R155 ;  /* 0x0000009b00f47308 */ /* 0x0007f00000000800 */
[----:B------:R-:W3:Y:S08]  /*85c0*/  MUFU.EX2 R243, R182 ;  /* 0x000000b600f37308 */ /* 0x000ef00000000800 */
[----:B------:R3:W-:Y:S08]  /*85d0*/  MUFU.EX2 R230, R157 ;  /* 0x0000009d00e67308 */ /* 0x0007f00000000800 */
[----:B------:R3:W3:Y:S01]  /*85e0*/  MUFU.EX2 R6, R159 ;  /* 0x0000009f00067308 */ /* 0x0006e20000000800 */
[-C--:B0-----:R-:W-:Y:S01]  /*85f0*/  FMUL R90, R90, R229.reuse ;  /* 0x000000e55a5a7220 */ /* 0x081fe20000400000 */
        /* <DEDUP_REMOVED lines=31> */
[-C--:B-----5:R-:W-:Y:S01]  /*87f0*/  FMUL R24, R24, R234.reuse ;  /* 0x000000ea18187220 */ /* 0x0a0fe20000400000 */
        /* <DEDUP_REMOVED lines=63> */
[----:B--2---:R-:W-:-:S02]  /*8bf0*/  F2FP.F16.F32.PACK_AB R152, R176, R173 ;  /* 0x000000adb098723e */ /* 0x004fc400000000ff */
[----:B----4-:R-:W-:Y:S02]  /*8c00*/  F2FP.F16.F32.PACK_AB R153, R8, R222 ;  /* 0x000000de0899723e */ /* 0x010fe400000000ff */
[----:B---3--:R-:W-:Y:S02]  /*8c10*/  F2FP.F16.F32.PACK_AB R154, R177, R7 ;  /* 0x00000007b19a723e */ /* 0x008fe400000000ff */
[----:B------:R-:W-:Y:S02]  /*8c20*/  F2FP.F16.F32.PACK_AB R155, R12, R9 ;  /* 0x000000090c9b723e */ /* 0x000fe400000000ff */
[----:B------:R-:W-:Y:S02]  /*8c30*/  F2FP.F16.F32.PACK_AB R156, R15, R13 ;  /* 0x0000000d0f9c723e */ /* 0x000fe400000000ff */
[----:B------:R-:W-:Y:S02]  /*8c40*/  F2FP.F16.F32.PACK_AB R157, R19, R14 ;  /* 0x0000000e139d723e */ /* 0x000fe400000000ff */
[----:B------:R-:W-:-:S02]  /*8c50*/  F2FP.F16.F32.PACK_AB R158, R18, R16 ;  /* 0x00000010129e723e */ /* 0x000fc400000000ff */
[----:B------:R-:W-:Y:S02]  /*8c60*/  F2FP.F16.F32.PACK_AB R159, R21, R17 ;  /* 0x00000011159f723e */ /* 0x000fe400000000ff */
[----:B------:R-:W-:Y:S02]  /*8c70*/  F2FP.F16.F32.PACK_AB R160, R208, R22 ;  /* 0x00000016d0a0723e */ /* 0x000fe400000000ff */
        /* <DEDUP_REMOVED lines=22> */
[----:B------:R-:W-:Y:S01]  /*8de0*/  F2FP.F16.F32.PACK_AB R191, R6, R230 ;  /* 0x000000e606bf723e */ /* 0x000fe200000000ff */
[----:B------:R-:W-:Y:S06]  /*8df0*/  BAR.SYNC.DEFER_BLOCKING 0x0 ;  /* 0x0000000000007b1d */ /* 0x000fec0000010000 */
[----:B------:R-:W-:-:S06]  /*8e00*/  WARPGROUP.ARRIVE ;  /* 0x00000000000079c5 */ /* 0x000fcc0000000000 */
[----:B------:R-:W-:-:S12]  /*8e10*/  HGMMA.64x128x16.F32 R88, R152, gdesc[UR16], R88 ;  /* 0x01e0001098587df0 */ /* 0x000fd80008700858 */
[----:B------:R-:W-:-:S12]  /*8e20*/  HGMMA.64x128x16.F32 R88, R156, gdesc[UR40], R88 ;  /* 0x01e000289c587df0 */ /* 0x000fd80008700858 */
[----:B------:R-:W-:-:S12]  /*8e30*/  HGMMA.64x128x16.F32 R88, R160, gdesc[UR20], R88 ;  /* 0x01e00014a0587df0 */ /* 0x000fd80008700858 */
[----:B------:R-:W-:-:S12]  /*8e40*/  HGMMA.64x128x16.F32 R88, R164, gdesc[UR24], R88 ;  /* 0x01e00018a4587df0 */ /* 0x000fd80008700858 */
[----:B------:R-:W-:-:S12]  /*8e50*/  HGMMA.64x128x16.F32 R24, R168, gdesc[UR16], R24 ;  /* 0x01e00010a8187df0 */ /* 0x000fd80008700818 */
[----:B------:R-:W-:Y:S01]  /*8e60*/  HGMMA.64x128x16.F32 R24, R180, gdesc[UR40], R24 ;  /* 0x01e00028b4187df0 */ /* 0x000fe20008700818 */
[----:B------:R-:W-:Y:S01]  /*8e70*/  FADD R173, R173, R176 ;  /* 0x000000b0adad7221 */ /* 0x000fe20000000000 */
        /* <DEDUP_REMOVED lines=59> */
[----:B------:R-:W-:-:S02]  /*9230*/  FADD R196, R6, R196 ;  /* 0x000000c406c47221 */ /* 0x000fc40000000000 */
[----:B------:R-:W0:Y:S04]  /*9240*/  SHFL.BFLY PT, R2, R173, 0x2, 0x1f ;  /* 0x0c401f00ad027f89 */ /* 0x000e2800000e0000 */
[----:B------:R-:W1:Y:S04]  /*9250*/  SHFL.BFLY PT, R6, R8, 0x2, 0x1f ;  /* 0x0c401f0008067f89 */ /* 0x000e6800000e0000 */
[----:B------:R-:W2:Y:S04]  /*9260*/  SHFL.BFLY PT, R7, R174, 0x2, 0x1f ;  /* 0x0c401f00ae077f89 */ /* 0x000ea800000e0000 */
[----:B------:R-:W3:Y:S01]  /*9270*/  SHFL.BFLY PT, R9, R196, 0x2, 0x1f ;  /* 0x0c401f00c4097f89 */ /* 0x000ee200000e0000 */
[----:B------:R-:W4:Y:S01]  /*9280*/  S2R R251, SR_CTAID.X ;  /* 0x0000000000fb7919 */ /* 0x000f220000002500 */
[----:B------:R-:W-:Y:S01]  /*9290*/  HGMMA.64x128x16.F32 R24, R188, gdesc[UR24], R24, gsb0 ;  /* 0x01e00018bc187df0 */ /* 0x000fe20008000818 */
[----:B0-----:R-:W-:Y:S01]  /*92a0*/  FADD R2, R173, R2 ;  /* 0x00000002ad027221 */ /* 0x001fe20000000000 */
[----:B-1----:R-:W-:Y:S01]  /*92b0*/  FADD R6, R8, R6 ;  /* 0x0000000608067221 */ /* 0x002fe20000000000 */
[----:B--2---:R-:W-:Y:S01]  /*92c0*/  FADD R7, R174, R7 ;  /* 0x00000007ae077221 */ /* 0x004fe20000000000 */
[----:B---3--:R-:W-:-:S02]  /*92d0*/  FADD R8, R196, R9 ;  /* 0x00000009c4087221 */ /* 0x008fc40000000000 */
[----:B------:R-:W0:Y:S04]  /*92e0*/  SHFL.BFLY PT, R9, R2, 0x1, 0x1f ;  /* 0x0c201f0002097f89 */ /* 0x000e2800000e0000 */
[----:B------:R-:W1:Y:S04]  /*92f0*/  SHFL.BFLY PT, R10, R6, 0x1, 0x1f ;  /* 0x0c201f00060a7f89 */ /* 0x000e6800000e0000 */
[----:B------:R-:W2:Y:S04]  /*9300*/  SHFL.BFLY PT, R12, R7, 0x1, 0x1f ;  /* 0x0c201f00070c7f89 */ /* 0x000ea800000e0000 */
[----:B------:R-:W3:Y:S01]  /*9310*/  SHFL.BFLY PT, R13, R8, 0x1, 0x1f ;  /* 0x0c201f00080d7f89 */ /* 0x000ee200000e0000 */
[----:B------:R-:W-:Y:S01]  /*9320*/  UIADD3 UR5, UP0, UR5, 0x40, URZ ;  /* 0x0000004005057890 */ /* 0x000fe2000ff1e03f */
[----:B----4-:R-:W-:-:S03]  /*9330*/  IMAD.SHL.U32 R251, R251, 0x100, RZ ;  /* 0x00000100fbfb7824 */ /* 0x010fc600078e00ff */
[----:B------:R-:W-:Y:S01]  /*9340*/  UIADD3.X UR4, URZ, UR4, URZ, UP0, !UPT ;  /* 0x000000043f047290 */ /* 0x000fe200087fe43f */
[----:B0-----:R-:W-:Y:S01]  /*9350*/  FADD R9, R2, R9 ;  /* 0x0000000902097221 */ /* 0x001fe20000000000 */
[----:B-1----:R-:W-:-:S03]  /*9360*/  FADD R10, R6, R10 ;  /* 0x0000000a060a7221 */ /* 0x002fc60000000000 */
[----:B------:R-:W-:Y:S01]  /*9370*/  FFMA R250, R221, R250, R9 ;  /* 0x000000faddfa7223 */ /* 0x000fe20000000009 */
[----:B--2---:R-:W-:Y:S01]  /*9380*/  FADD R12, R7, R12 ;  /* 0x0000000c070c7221 */ /* 0x004fe20000000000 */
[----:B------:R-:W-:Y:S01]  /*9390*/  FFMA R249, R229, R249, R10 ;  /* 0x000000f9e5f97223 */ /* 0x000fe2000000000a */
[----:B---3--:R-:W-:Y:S02]  /*93a0*/  FADD R13, R8, R13 ;  /* 0x0000000d080d7221 */ /* 0x008fe40000000000 */
[----:B------:R-:W-:Y:S01]  /*93b0*/  FFMA R248, R234, R248, R12 ;  /* 0x000000f8eaf87223 */ /* 0x000fe2000000000c */
[----:B------:R-:W-:Y:S02]  /*93c0*/  VIADD R251, R251, 0x100 ;  /* 0x00000100fbfb7836 */ /* 0x000fe40000000000 */
[----:B------:R-:W-:Y:S01]  /*93d0*/  FFMA R247, R197, R247, R13 ;  /* 0x000000f7c5f77223 */ /* 0x000fe2000000000d */
[----:B------:R0:W-:Y:S01]  /*93e0*/  STL [R1+0xc], R250 ;  /* 0x00000cfa01007387 */ /* 0x0001e20000100800 */
[----:B------:R-:W-:-:S03]  /*93f0*/  MOV R14, UR4 ;  /* 0x00000004000e7c02 */ /* 0x000fc60008000f00 */
[----:B------:R0:W-:Y:S01]  /*9400*/  STL [R1+0x8], R249 ;  /* 0x000008f901007387 */ /* 0x0001e20000100800 */
[----:B------:R-:W-:-:S03]  /*9410*/  ISETP.LE.U32.AND P0, PT, R251, UR5, PT ;  /* 0x00000005fb007c0c */ /* 0x000fc6000bf03070 */
[----:B------:R0:W-:Y:S04]  /*9420*/  STL [R1+0x4], R248 ;  /* 0x000004f801007387 */ /* 0x0001e80000100800 */
[----:B------:R0:W-:Y:S01]  /*9430*/  STL [R1], R247 ;  /* 0x000000f701007387 */ /* 0x0001e20000100800 */
[----:B------:R-:W-:Y:S01]  /*9440*/  ISETP.GE.U32.AND.EX P0, PT, R14, RZ, PT, P0 ;  /* 0x000000ff0e00720c */ /* 0x000fe20003f06100 */
[----:B------:R-:W-:Y:S01]  /*9450*/  IMAD.MOV.U32 R2, RZ, RZ, R0 ;  /* 0x000000ffff027224 */ /* 0x000fe200078e0000 */
[----:B------:R-:W-:Y:S01]  /*9460*/  MOV R6, R0 ;  /* 0x0000000000067202 */ /* 0x000fe20000000f00 */
[----:B------:R-:W-:Y:S02]  /*9470*/  IMAD R3, R246, 0x40, R3 ;  /* 0x00000040f6037824 */ /* 0x000fe400078e0203 */
[----:B------:R-:W-:-:S02]  /*9480*/  IMAD R4, R217, 0x40, R4 ;  /* 0x00000040d9047824 */ /* 0x000fc400078e0204 */
[----:B------:R-:W-:Y:S02]  /*9490*/  IMAD.MOV.U32 R7, RZ, RZ, R228 ;  /* 0x000000ffff077224 */ /* 0x000fe400078e00e4 */
[--C-:B------:R-:W-:Y:S02]  /*94a0*/  IMAD.MOV.U32 R8, RZ, RZ, R11.reuse ;  /* 0x000000ffff087224 */ /* 0x100fe400078e000b */
[----:B------:R-:W-:Y:S02]  /*94b0*/  IMAD.MOV.U32 R9, RZ, RZ, R172 ;  /* 0x000000ffff097224 */ /* 0x000fe400078e00ac */
[----:B------:R-:W-:Y:S02]  /*94c0*/  IMAD.MOV.U32 R0, RZ, RZ, R228 ;  /* 0x000000ffff007224 */ /* 0x000fe400078e00e4 */
[----:B------:R-:W-:Y:S02]  /*94d0*/  IMAD.MOV.U32 R220, RZ, RZ, R11 ;  /* 0x000000ffffdc7224 */ /* 0x000fe400078e000b */
[----:B------:R-:W-:Y:S01]  /*94e0*/  IMAD.MOV.U32 R221, RZ, RZ, R172 ;  /* 0x000000ffffdd7224 */ /* 0x000fe200078e00ac */
[----:B------:R-:W-:-:S02]  /*94f0*/  WARPGROUP.DEPBAR.LE gsb0, 0x0 ;  /* 0x00008000000079c5 */ /* 0x000fc40000010000 */
[----:B0-----:R-:W-:Y:S05]  /*9500*/  @!P0 BRA `(.L_x_1) ;  /* 0xffffffb400708947 */ /* 0x001fea000383ffff */
.L_x_0:
[----:B------:R-:W2:Y:S01]  /*9510*/  LDL.LU R15, [R1] ;  /* 0x00000000010f7983 */ /* 0x000ea20000300800 */
[----:B------:R-:W0:Y:S01]  /*9520*/  S2R R218, SR_TID.X ;  /* 0x0000000000da7919 */ /* 0x000e220000002100 */
[----:B------:R-:W-:Y:S01]  /*9530*/  FMUL R6, R87, 0.25 ;  /* 0x3e80000057067820 */ /* 0x000fe20000400000 */
[----:B------:R-:W-:Y:S01]  /*9540*/  FMUL R17, R62, 0.25 ;  /* 0x3e8000003e117820 */ /* 0x000fe20000400000 */
[----:B------:R-:W-:Y:S01]  /*9550*/  FMUL R157, R88, 0.25 ;  /* 0x3e800000589d7820 */ /* 0x000fe20000400000 */
[----:B------:R-:W3:Y:S01]  /*9560*/  LDL.LU R14, [R1+0x8] ;  /* 0x00000800010e7983 */ /* 0x000ee20000300800 */
[----:B------:R-:W-:-:S03]  /*9570*/  ULDC.64 UR4, c[0x0][0x270] ;  /* 0x00009c0000047ab9 */ /* 0x000fc60000000a00 */
[----:B------:R-:W4:Y:S04]  /*9580*/  LDL.LU R13, [R1+0xc] ;  /* 0x00000c00010d7983 */ /* 0x000f280000300800 */
[----:B------:R-:W5:Y:S01]  /*9590*/  LDL.LU R10, [R1+0x4] ;  /* 0x00000400010a7983 */ /* 0x000f620000300800 */
[----:B------:R-:W-:Y:S01]  /*95a0*/  UIMAD UR4, UR6, UR4, URZ ;  /* 0x00000004060472a4 */ /* 0x000fe2000f8e023f */
[----:B------:R-:W1:Y:S01]  /*95b0*/  S2R R216, SR_CTAID.X ;  /* 0x0000000000d87919 */ /* 0x000e620000002500 */
[C---:B0-----:R-:W-:Y:S01]  /*95c0*/  IMAD.SHL.U32 R4, R218.reuse, 0x8, RZ ;  /* 0x00000008da047824 */ /* 0x041fe200078e00ff */
[C---:B------:R-:W-:Y:S01]  /*95d0*/  SHF.L.U32 R5, R218.reuse, 0x2, RZ ;  /* 0x00000002da057819 */ /* 0x040fe200000006ff */
[C---:B------:R-:W-:Y:S01]  /*95e0*/  IMAD.SHL.U32 R0, R218.reuse, 0x10, RZ ;  /* 0x00000010da007824 */ /* 0x040fe200078e00ff */
[C---:B------:R-:W-:Y:S01]  /*95f0*/  LOP3.LUT R11, R218.reuse, 0xe0, RZ, 0xc0, !PT ;  /* 0x000000e0da0b7812 */ /* 0x040fe200078ec0ff */
[----:B------:R-:W-:Y:S01]  /*9600*/  IMAD.SHL.U32 R3, R218, 0x80, RZ ;  /* 0x00000080da037824 */ /* 0x000fe200078e00ff */
[----:B------:R-:W-:-:S02]  /*9610*/  LOP3.LUT R4, R4, 0x38, RZ, 0xc0, !PT ;  /* 0x0000003804047812 */ /* 0x000fc400078ec0ff */
[----:B------:R-:W-:Y:S02]  /*9620*/  LOP3.LUT R5, R5, 0x3c0, RZ, 0xc0, !PT ;  /* 0x000003c005057812 */ /* 0x000fe400078ec0ff */
[----:B------:R-:W-:Y:S02]  /*9630*/  LOP3.LUT R0, R0, 0xf0, RZ, 0xc0, !PT ;  /* 0x000000f000007812 */ /* 0x000fe400078ec0ff */
[----:B------:R-:W-:Y:S02]  /*9640*/  LOP3.LUT R3, R3, 0x800, RZ, 0xc0, !PT ;  /* 0x0000080003037812 */ /* 0x000fe400078ec0ff */
[----:B------:R-:W-:Y:S01]  /*9650*/  IADD3 R12, R5, UR7, R4 ;  /* 0x00000007050c7c10 */ /* 0x000fe2000fffe004 */
[----:B------:R-:W-:Y:S01]  /*9660*/  FMUL R5, R86, 0.25 ;  /* 0x3e80000056057820 */ /* 0x000fe20000400000 */
[----:B------:R-:W-:Y:S02]  /*9670*/  IADD3 R0, R3, UR7, R0 ;  /* 0x0000000703007c10 */ /* 0x000fe4000fffe000 */
[----:B------:R-:W-:-:S02]  /*9680*/  SHF.R.U32.HI R3, RZ, 0x1, R218 ;  /* 0x00000001ff037819 */ /* 0x000fc400000116da */
[----:B-1----:R-:W-:Y:S01]  /*9690*/  PRMT R216, R218, 0x6540, R216 ;  /* 0x00006540dad87816 */ /* 0x002fe200000000d8 */
[----:B------:R-:W-:Y:S01]  /*96a0*/  IMAD R0, R11, 0x8, R0 ;  /* 0x000000080b007824 */ /* 0x000fe200078e0200 */
[----:B------:R-:W-:Y:S01]  /*96b0*/  LOP3.LUT R3, R3, 0x4, RZ, 0xc0, !PT ;  /* 0x0000000403037812 */ /* 0x000fe200078ec0ff */
[----:B------:R-:W-:-:S04]  /*96c0*/  FMUL R11, R82, 0.25 ;  /* 0x3e800000520b7820 */ /* 0x000fc80000400000 */
[----:B------:R-:W-:Y:S02]  /*96d0*/  IMAD.IADD R3, R3, 0x1, R12 ;  /* 0x0000000103037824 */ /* 0x000fe400078e020c */
[----:B------:R-:W-:Y:S01]  /*96e0*/  FMUL R12, R75, 0.25 ;  /* 0x3e8000004b0c7820 */ /* 0x000fe20000400000 */
[----:B------:R-:W-:Y:S01]  /*96f0*/  BAR.SYNC.DEFER_BLOCKING 0x0 ;  /* 0x0000000000007b1d */ /* 0x000fe20000010000 */
[----:B--2---:R-:W-:Y:S02]  /*9700*/  IMAD.MOV.U32 R4, RZ, RZ, R15 ;  /* 0x000000ffff047224 */ /* 0x004fe400078e000f */
[----:B------:R-:W-:-:S03]  /*9710*/  FMUL R15, R74, 0.25 ;  /* 0x3e8000004a0f7820 */ /* 0x000fc60000400000 */
[----:B------:R-:W-:Y:S01]  /*9720*/  FSETP.GT.AND P3, PT, |R4|, 8.50705917302346158658e+37, PT ;  /* 0x7e8000000400780b */ /* 0x000fe20003f64200 */
[----:B---3--:R-:W-:-:S03]  /*9730*/  IMAD.MOV.U32 R16, RZ, RZ, R14 ;  /* 0x000000ffff107224 */ /* 0x008fc600078e000e */
[----:B------:R-:W-:Y:S01]  /*9740*/  FSEL R87, R6, R87, P3 ;  /* 0x0000005706577208 */ /* 0x000fe20001800000 */
[----:B------:R-:W-:Y:S01]  /*9750*/  FMUL R14, R71, 0.25 ;  /* 0x3e800000470e7820 */ /* 0x000fe20000400000 */
[----:B------:R-:W-:Y:S01]  /*9760*/  FSEL R75, R12, R75, P3 ;  /* 0x0000004b0c4b7208 */ /* 0x000fe20001800000 */
[----:B----4-:R-:W-:Y:S02]  /*9770*/  IMAD.MOV.U32 R18, RZ, RZ, R13 ;  /* 0x000000ffff127224 */ /* 0x010fe400078e000d */
[----:B------:R-:W-:Y:S01]  /*9780*/  FMUL R13, R78, 0.25 ;  /* 0x3e8000004e0d7820 */ /* 0x000fe20000400000 */
[----:B------:R-:W-:Y:S01]  /*9790*/  FMUL R12, R63, 0.25 ;  /* 0x3e8000003f0c7820 */ /* 0x000fe20000400000 */
[----:B------:R-:W-:Y:S01]  /*97a0*/  FSEL R74, R15, R74, P3 ;  /* 0x0000004a0f4a7208 */ /* 0x000fe20001800000 */
[----:B-----5:R-:W-:Y:S02]  /*97b0*/  IMAD.MOV.U32 R19, RZ, RZ, R10 ;  /* 0x000000ffff137224 */ /* 0x020fe400078e000a */
[----:B------:R-:W-:Y:S01]  /*97c0*/  FMUL R10, R83, 0.25 ;  /* 0x3e800000530a7820 */ /* 0x000fe20000400000 */
[----:B------:R-:W-:Y:S01]  /*97d0*/  FSEL R78, R13, R78, P3 ;  /* 0x0000004e0d4e7208 */ /* 0x000fe20001800000 */
[----:B------:R-:W-:Y:S01]  /*97e0*/  FMUL R13, R70, 0.25 ;  /* 0x3e800000460d7820 */ /* 0x000fe20000400000 */
[----:B------:R-:W-:Y:S01]  /*97f0*/  FSEL R63, R12, R63, P3 ;  /* 0x0000003f0c3f7208 */ /* 0x000fe20001800000 */
[----:B------:R-:W-:Y:S01]  /*9800*/  FMUL R12, R55, 0.25 ;  /* 0x3e800000370c7820 */ /* 0x000fe20000400000 */
[----:B------:R-:W-:Y:S01]  /*9810*/  FSEL R6, R10, R83, P3 ;  /* 0x000000530a067208 */ /* 0x000fe20001800000 */
[----:B------:R-:W-:Y:S01]  /*9820*/  FMUL R10, R79, 0.25 ;  /* 0x3e8000004f0a7820 */ /* 0x000fe20000400000 */
[----:B------:R-:W-:Y:S01]  /*9830*/  FMUL R15, R66, 0.25 ;  /* 0x3e800000420f7820 */ /* 0x000fe20000400000 */
[----:B------:R-:W-:Y:S01]  /*9840*/  FSEL R70, R13, R70, P3 ;  /* 0x000000460d467208 */ /* 0x000fe20001800000 */
        /* <DEDUP_REMOVED lines=27> */
[----:B------:R-:W-:-:S02]  /*9a00*/  FSEL R39, R10, R39, P3 ;  /* 0x000000270a277208 */ /* 0x000fc40001800000 */
[----:B------:R-:W-:Y:S01]  /*9a10*/  MOV R10, R19 ;  /* 0x00000013000a7202 */ /* 0x000fe20000000f00 */
[----:B------:R-:W-:Y:S01]  /*9a20*/  IMAD.MOV.U32 R19, RZ, RZ, R16 ;  /* 0x000000ffff137224 */ /* 0x000fe200078e0010 */
[----:B------:R-:W-:Y:S01]  /*9a30*/  FSEL R34, R15, R34, P3 ;  /* 0x000000220f227208 */ /* 0x000fe20001800000 */
[----:B------:R-:W-:Y:S01]  /*9a40*/  FMUL R15, R26, 0.25 ;  /* 0x3e8000001a0f7820 */ /* 0x000fe20000400000 */
[----:B------:R-:W-:Y:S01]  /*9a50*/  FSETP.GT.AND P2, PT, |R10|, 8.50705917302346158658e+37, PT ;  /* 0x7e8000000a00780b */ /* 0x000fe20003f44200 */
        /* <DEDUP_REMOVED lines=44> */
[----:B------:R-:W-:Y:S01]  /*9d20*/  IMAD.MOV.U32 R12, RZ, RZ, R19 ;  /* 0x000000ffff0c7224 */ /* 0x000fe200078e0013 */
        /* <DEDUP_REMOVED lines=10> */
[----:B------:R-:W-:Y:S01]  /*9dd0*/  FSETP.GT.AND P0, PT, |R12|, 8.50705917302346158658e+37, PT ;  /* 0x7e8000000c00780b */ /* 0x000fe20003f04200 */
        /* <DEDUP_REMOVED lines=127> */
[----:B------:R-:W-:Y:S01]  /*a5d0*/  FMUL R16, R13, 8388608 ;  /* 0x4b0000000d107820 */ /* 0x000fe20000400000 */
[----:B------:R-:W-:Y:S01]  /*a5e0*/  FSEL R120, R19, R120, P1 ;  /* 0x0000007813787208 */ /* 0x000fe20000800000 */
[----:B------:R-:W-:Y:S01]  /*a5f0*/  FMUL R19, R100, 0.25 ;  /* 0x3e80000064137820 */ /* 0x000fe20000400000 */
[----:B------:R-:W-:Y:S01]  /*a600*/  FSEL R103, R14, R103, P0 ;  /* 0x000000670e677208 */ /* 0x000fe20000000000 */
[----:B------:R-:W-:Y:S01]  /*a610*/  FMUL R14, R149, 0.25 ;  /* 0x3e800000950e7820 */ /* 0x000fe20000400000 */
[----:B------:R-:W-:-:S02]  /*a620*/  FSETP.GEU.AND P4, PT, R13, 1.175494350822287508e-38, PT ;  /* 0x008000000d00780b */ /* 0x000fc40003f8e000 */
[----:B------:R-:W-:Y:S02]  /*a630*/  FSEL R5, R5, R86, P3 ;  /* 0x0000005605057208 */ /* 0x000fe40001800000 */
[----:B------:R-:W-:Y:S01]  /*a640*/  FSEL R109, R18, R109, P1 ;  /* 0x0000006d126d7208 */ /* 0x000fe20000800000 */
[----:B------:R-:W-:Y:S01]  /*a650*/  FMUL R18, R89, 0.25 ;  /* 0x3e80000059127820 */ /* 0x000fe20000400000 */
[----:B------:R-:W-:Y:S01]  /*a660*/  FSEL R92, R17, R92, P1 ;  /* 0x0000005c115c7208 */ /* 0x000fe20000800000 */
[----:B------:R-:W-:Y:S01]  /*a670*/  FMUL R17, R4, 8388608 ;  /* 0x4b00000004117820 */ /* 0x000fe20000400000 */
[----:B------:R-:W-:Y:S01]  /*a680*/  FSEL R96, R15, R96, P1 ;  /* 0x000000600f607208 */ /* 0x000fe20000800000 */
[----:B------:R-:W-:Y:S01]  /*a690*/  FMUL R15, R10, 8388608 ;  /* 0x4b0000000a0f7820 */ /* 0x000fe20000400000 */
[----:B------:R-:W-:Y:S02]  /*a6a0*/  FSEL R16, R16, R13, !P4 ;  /* 0x0000000d10107208 */ /* 0x000fe40006000000 */
[----:B------:R-:W-:-:S02]  /*a6b0*/  FSEL R86, RZ, -23, P4 ;  /* 0xc1b80000ff567808 */ /* 0x000fc40002000000 */
[----:B------:R-:W-:Y:S01]  /*a6c0*/  FSEL R100, R19, R100, P1 ;  /* 0x0000006413647208 */ /* 0x000fe20000800000 */
[----:B------:R-:W-:Y:S01]  /*a6d0*/  FMUL R19, R12, 8388608 ;  /* 0x4b0000000c137820 */ /* 0x000fe20000400000 */
[----:B------:R-:W-:Y:S02]  /*a6e0*/  FSETP.GEU.AND P4, PT, R4, 1.175494350822287508e-38, PT ;  /* 0x008000000400780b */ /* 0x000fe40003f8e000 */
[----:B------:R-:W-:Y:S01]  /*a6f0*/  FSEL R149, R14, R149, P1 ;  /* 0x000000950e957208 */ /* 0x000fe20000800000 */
[----:B------:R-:W-:Y:S01]  /*a700*/  FMUL R14, R145, 0.25 ;  /* 0x3e800000910e7820 */ /* 0x000fe20000400000 */
[----:B------:R-:W-:Y:S02]  /*a710*/  FSETP.GEU.AND P5, PT, R10, 1.175494350822287508e-38, PT ;  /* 0x008000000a00780b */ /* 0x000fe40003fae000 */
[----:B------:R-:W-:Y:S02]  /*a720*/  FSETP.GEU.AND P6, PT, R12, 1.175494350822287508e-38, PT ;  /* 0x008000000c00780b */ /* 0x000fe40003fce000 */
[----:B------:R-:W-:-:S02]  /*a730*/  FSEL R89, R18, R89, P1 ;  /* 0x0000005912597208 */ /* 0x000fc40000800000 */
[----:B------:R-:W-:Y:S02]  /*a740*/  FSEL R17, R17, R4, !P4 ;  /* 0x0000000411117208 */ /* 0x000fe40006000000 */
[----:B------:R-:W-:Y:S01]  /*a750*/  FSEL R18, R15, R10, !P5 ;  /* 0x0000000a0f127208 */ /* 0x000fe20006800000 */
[----:B------:R-:W-:Y:S01]  /*a760*/  VIADD R15, R16, 0xc0cafb0d ;  /* 0xc0cafb0d100f7836 */ /* 0x000fe20000000000 */
[----:B------:R-:W-:Y:S02]  /*a770*/  FSEL R19, R19, R12, !P6 ;  /* 0x0000000c13137208 */ /* 0x000fe40007000000 */
[----:B------:R-:W-:Y:S02]  /*a780*/  FSEL R23, RZ, -23, P6 ;  /* 0xc1b80000ff177808 */ /* 0x000fe40003000000 */
[----:B------:R-:W-:Y:S01]  /*a790*/  FSEL R145, R14, R145, P1 ;  /* 0x000000910e917208 */ /* 0x000fe20000800000 */
[----:B------:R-:W-:Y:S01]  /*a7a0*/  FMUL R14, R137, 0.25 ;  /* 0x3e800000890e7820 */ /* 0x000fe20000400000 */
[C---:B------:R-:W-:Y:S01]  /*a7b0*/  FSETP.GEU.AND P6, PT, |R4|.reuse, 1.175494350822287508e-38, PT ;  /* 0x008000000400780b */ /* 0x040fe20003fce200 */
[----:B------:R-:W-:Y:S01]  /*a7c0*/  @P3 FMUL R4, R4, 0.25 ;  /* 0x3e80000004043820 */ /* 0x000fe20000400000 */
[----:B------:R-:W-:Y:S01]  /*a7d0*/  FSEL R152, RZ, -23, P4 ;  /* 0xc1b80000ff987808 */ /* 0x000fe20002000000 */
[----:B------:R-:W-:Y:S01]  /*a7e0*/  VIADD R22, R19, 0xc0cafb0d ;  /* 0xc0cafb0d13167836 */ /* 0x000fe20000000000 */
[----:B------:R-:W-:Y:S01]  /*a7f0*/  FSEL R11, R11, R82, P3 ;  /* 0x000000520b0b7208 */ /* 0x000fe20001800000 */
[----:B------:R-:W-:Y:S01]  /*a800*/  VIADD R82, R17, 0xc0cafb0d ;  /* 0xc0cafb0d11527836 */ /* 0x000fe20000000000 */
[C---:B------:R-:W-:Y:S01]  /*a810*/  FSETP.GEU.AND P4, PT, |R10|.reuse, 1.175494350822287508e-38, PT ;  /* 0x008000000a00780b */ /* 0x040fe20003f8e200 */
[----:B------:R-:W-:Y:S01]  /*a820*/  @P2 FMUL R10, R10, 0.25 ;  /* 0x3e8000000a0a2820 */ /* 0x000fe20000400000 */
[----:B------:R-:W-:-:S02]  /*a830*/  IADD3 R83, R18, -0x3f3504f3, RZ ;  /* 0xc0cafb0d12537810 */ /* 0x000fc40007ffe0ff */
[C---:B------:R-:W-:Y:S01]  /*a840*/  FSETP.GEU.AND P3, PT, |R12|.reuse, 1.175494350822287508e-38, PT ;  /* 0x008000000c00780b */ /* 0x040fe20003f6e200 */
[----:B------:R-:W-:Y:S01]  /*a850*/  @P0 FMUL R12, R12, 0.25 ;  /* 0x3e8000000c0c0820 */ /* 0x000fe20000400000 */
[C---:B------:R-:W-:Y:S01]  /*a860*/  FSETP.GEU.AND P2, PT, |R13|.reuse, 1.175494350822287508e-38, PT ;  /* 0x008000000d00780b */ /* 0x040fe20003f4e200 */
[----:B------:R-:W-:Y:S01]  /*a870*/  @P1 FMUL R13, R13, 0.25 ;  /* 0x3e8000000d0d1820 */ /* 0x000fe20000400000 */
[----:B------:R-:W-:Y:S01]  /*a880*/  LOP3.LUT R15, R15, 0xff800000, RZ, 0xc0, !PT ;  /* 0xff8000000f0f7812 */ /* 0x000fe200078ec0ff */
[----:B------:R-:W-:Y:S01]  /*a890*/  @!P6 FMUL R4, R4, 16777216 ;  /* 0x4b8000000404e820 */ /* 0x000fe20000400000 */
[----:B------:R-:W-:Y:S01]  /*a8a0*/  FSEL R137, R14, R137, P1 ;  /* 0x000000890e897208 */ /* 0x000fe20000800000 */
[----:B------:R-:W-:Y:S01]  /*a8b0*/  FMUL R14, R125, 0.25 ;  /* 0x3e8000007d0e7820 */ /* 0x000fe20000400000 */
[----:B------:R-:W-:Y:S01]  /*a8c0*/  LOP3.LUT R83, R83, 0xff800000, RZ, 0xc0, !PT ;  /* 0xff80000053537812 */ /* 0x000fe200078ec0ff */
[----:B------:R-:W-:Y:S01]  /*a8d0*/  @!P4 FMUL R10, R10, 16777216 ;  /* 0x4b8000000a0ac820 */ /* 0x000fe20000400000 */
[----:B------:R-:W-:Y:S01]  /*a8e0*/  LOP3.LUT R82, R82, 0xff800000, RZ, 0xc0, !PT ;  /* 0xff80000052527812 */ /* 0x000fe200078ec0ff */
[----:B------:R-:W-:Y:S01]  /*a8f0*/  @!P6 FMUL R87, R87, 16777216 ;  /* 0x4b8000005757e820 */ /* 0x000fe20000400000 */
[----:B------:R-:W-:Y:S01]  /*a900*/  I2FP.F32.S32 R21, R15 ;  /* 0x0000000f00157245 */ /* 0x000fe20000201400 */
[----:B------:R-:W-:Y:S01]  /*a910*/  @!P3 FMUL R12, R12, 16777216 ;  /* 0x4b8000000c0cb820 */ /* 0x000fe20000400000 */
[----:B------:R-:W-:Y:S01]  /*a920*/  FSEL R20, RZ, -23, P5 ;  /* 0xc1b80000ff147808 */ /* 0x000fe20002800000 */
[----:B------:R-:W-:Y:S01]  /*a930*/  @!P2 FMUL R13, R13, 16777216 ;  /* 0x4b8000000d0da820 */ /* 0x000fe20000400000 */
[----:B------:R-:W-:Y:S01]  /*a940*/  I2FP.F32.S32 R153, R83 ;  /* 0x0000005300997245 */ /* 0x000fe20000201400 */
[----:B------:R-:W-:Y:S01]  /*a950*/  FFMA.FTZ R86, R21, 1.1920928955078125e-07, R86 ;  /* 0x3400000015567823 */ /* 0x000fe20000010056 */
[----:B------:R-:W-:Y:S01]  /*a960*/  I2FP.F32.S32 R155, R82 ;  /* 0x00000052009b7245 */ /* 0x000fe20000201400 */
[----:B------:R-:W-:Y:S01]  /*a970*/  MUFU.RCP R10, R10 ;  /* 0x0000000a000a7308 */ /* 0x000fe20000001000 */
[----:B------:R-:W-:Y:S01]  /*a980*/  FSEL R125, R14, R125, P1 ;  /* 0x0000007d0e7d7208 */ /* 0x000fe20000800000 */
[----:B------:R-:W-:Y:S01]  /*a990*/  FMUL R14, R117, 0.25 ;  /* 0x3e800000750e7820 */ /* 0x000fe20000400000 */
[----:B------:R-:W-:Y:S01]  /*a9a0*/  FFMA.FTZ R21, R153, 1.1920928955078125e-07, R20 ;  /* 0x3400000099157823 */ /* 0x000fe20000010014 */
[----:B------:R-:W-:Y:S01]  /*a9b0*/  FFMA.FTZ R20, R155, 1.1920928955078125e-07, R152 ;  /* 0x340000009b147823 */ /* 0x000fe20000010098 */
[----:B------:R-:W-:Y:S01]  /*a9c0*/  LOP3.LUT R22, R22, 0xff800000, RZ, 0xc0, !PT ;  /* 0xff80000016167812 */ /* 0x000fe200078ec0ff */
[----:B------:R-:W-:Y:S01]  /*a9d0*/  @!P6 FMUL R5, R5, 16777216 ;  /* 0x4b8000000505e820 */ /* 0x000fe20000400000 */
[----:B------:R-:W-:Y:S01]  /*a9e0*/  FSEL R117, R14, R117, P1 ;  /* 0x000000750e757208 */ /* 0x000fe20000800000 */
[----:B------:R-:W0:Y:S01]  /*a9f0*/  MUFU.RCP R152, R4 ;  /* 0x0000000400987308 */ /* 0x000e220000001000 */
[----:B------:R-:W-:Y:S01]  /*aa00*/  FMUL R14, R105, 0.25 ;  /* 0x3e800000690e7820 */ /* 0x000fe20000400000 */
[----:B------:R-:W-:Y:S01]  /*aa10*/  FSEL R88, R157, R88, P1 ;  /* 0x000000589d587208 */ /* 0x000fe20000800000 */
[----:B------:R-:W-:Y:S01]  /*aa20*/  @!P6 FMUL R6, R6, 16777216 ;  /* 0x4b8000000606e820 */ /* 0x000fe20000400000 */
[----:B------:R-:W-:Y:S01]  /*aa30*/  @!P6 FMUL R11, R11, 16777216 ;  /* 0x4b8000000b0be820 */ /* 0x000fe20000400000 */
[----:B------:R-:W-:Y:S01]  /*aa40*/  @!P6 FMUL R79, R79, 16777216 ;  /* 0x4b8000004f4fe820 */ /* 0x000fe20000400000 */
[----:B------:R-:W-:Y:S01]  /*aa50*/  FSEL R105, R14, R105, P1 ;  /* 0x000000690e697208 */ /* 0x000fe20000800000 */
[----:B------:R-:W-:Y:S01]  /*aa60*/  FMUL R14, R97, 0.25 ;  /* 0x3e800000610e7820 */ /* 0x000fe20000400000 */
[----:B------:R-:W1:Y:S01]  /*aa70*/  MUFU.RCP R12, R12 ;  /* 0x0000000c000c7308 */ /* 0x000e620000001000 */
[----:B------:R-:W-:Y:S01]  /*aa80*/  @!P6 FMUL R78, R78, 16777216 ;  /* 0x4b8000004e4ee820 */ /* 0x000fe20000400000 */
[----:B------:R-:W-:Y:S01]  /*aa90*/  @!P6 FMUL R75, R75, 16777216 ;  /* 0x4b8000004b4be820 */ /* 0x000fe20000400000 */
[----:B------:R-:W-:Y:S01]  /*aaa0*/  @!P6 FMUL R74, R74, 16777216 ;  /* 0x4b8000004a4ae820 */ /* 0x000fe20000400000 */
[----:B------:R-:W-:Y:S01]  /*aab0*/  FSEL R97, R14, R97, P1 ;  /* 0x000000610e617208 */ /* 0x000fe20000800000 */
[----:B------:R-:W-:Y:S01]  /*aac0*/  @!P6 FMUL R71, R71, 16777216 ;  /* 0x4b8000004747e820 */ /* 0x000fe20000400000 */
[----:B------:R-:W-:Y:S01]  /*aad0*/  I2FP.F32.S32 R14, R22 ;  /* 0x00000016000e7245 */ /* 0x000fe20000201400 */
[----:B------:R-:W-:Y:S01]  /*aae0*/  @!P6 FMUL R70, R70, 16777216 ;  /* 0x4b8000004646e820 */ /* 0x000fe20000400000 */
[----:B------:R-:W2:Y:S01]  /*aaf0*/  MUFU.RCP R13, R13 ;  /* 0x0000000d000d7308 */ /* 0x000ea20000001000 */
[----:B------:R-:W-:Y:S01]  /*ab00*/  @!P6 FMUL R67, R67, 16777216 ;  /* 0x4b8000004343e820 */ /* 0x000fe20000400000 */
        /* <DEDUP_REMOVED lines=53> */
[----:B0-----:R-:W-:Y:S01]  /*ae60*/  FMUL R4, R152, R87 ;  /* 0x0000005798047220 */ /* 0x001fe20000400000 */
        /* <DEDUP_REMOVED lines=32> */
[----:B------:R-:W-:-:S02]  /*b070*/  IMAD.IADD R15, R16, 0x1, -R15 ;  /* 0x00000001100f7824 */ /* 0x000fc400078e0a0f */
[C---:B------:R-:W-:Y:S01]  /*b080*/  FMUL R5, R152.reuse, R5 ;  /* 0x0000000598057220 */ /* 0x040fe20000400000 */
        /* <DEDUP_REMOVED lines=28> */
[----:B------:R-:W-:Y:S01]  /*b250*/  FMUL R87, R152, R27 ;  /* 0x0000001b98577220 */ /* 0x000fe20000400000 */
[----:B------:R-:W-:Y:S01]  /*b260*/  @!P2 FMUL R89, R89, 16777216 ;  /* 0x4b8000005959a820 */ /* 0x000fe20000400000 */
[----:B------:R-:W-:Y:S01]  /*b270*/  @!P2 FMUL R88, R88, 16777216 ;  /* 0x4b8000005858a820 */ /* 0x000fe20000400000 */
[----:B------:R-:W-:Y:S01]  /*b280*/  FFMA.FTZ R23, R14, 1.1920928955078125e-07, R23 ;  /* 0x340000000e177823 */ /* 0x000fe20000010017 */
[----:B------:R-:W-:Y:S01]  /*b290*/  FMUL R152, R152, R26 ;  /* 0x0000001a98987220 */ /* 0x000fe20000400000 */
        /* <DEDUP_REMOVED lines=32> */
[C---:B-1----:R-:W-:Y:S01]  /*b4a0*/  FMUL R151, R12.reuse, R151 ;  /* 0x000000970c977220 */ /* 0x042fe20000400000 */
        /* <DEDUP_REMOVED lines=31> */
[----:B------:R-:W-:Y:S01]  /*b6a0*/  FADD R10, R15, -1 ;  /* 0xbf8000000f0a7421 */ /* 0x000fe20000000000 */
[----:B------:R-:W-:-:S02]  /*b6b0*/  IMAD.IADD R83, R18, 0x1, -R83 ;  /* 0x0000000112537824 */ /* 0x000fc400078e0a53 */
[C---:B--2---:R-:W-:Y:S01]  /*b6c0*/  FMUL R12, R13.reuse, R89 ;  /* 0x000000590d0c7220 */ /* 0x044fe20000400000 */
[----:B------:R-:W-:Y:S01]  /*b6d0*/  FMUL R15, R13, R88 ;  /* 0x000000580d0f7220 */ /* 0x000fe20000400000 */
[----:B------:R-:W-:Y:S02]  /*b6e0*/  IMAD.MOV.U32 R107, RZ, RZ, 0x3dc6b27f ;  /* 0x3dc6b27fff6b7424 */ /* 0x000fe400078e00ff */
[----:B------:R-:W-:Y:S01]  /*b6f0*/  FADD R24, R83, -1 ;  /* 0xbf80000053187421 */ /* 0x000fe20000000000 */
[----:B------:R-:W-:Y:S02]  /*b700*/  IMAD.IADD R22, R19, 0x1, -R22 ;  /* 0x0000000113167824 */ /* 0x000fe400078e0a16 */
[----:B------:R-:W-:Y:S01]  /*b710*/  @!P2 FMUL R149, R149, 16777216 ;  /* 0x4b8000009595a820 */ /* 0x000fe20000400000 */
[----:B------:R-:W-:Y:S02]  /*b720*/  IMAD.IADD R82, R17, 0x1, -R82 ;  /* 0x0000000111527824 */ /* 0x000fe400078e0a52 */
        /* <DEDUP_REMOVED lines=29> */
[----:B------:R-:W-:Y:S01]  /*b900*/  F2FP.F16.F32.PACK_AB R12, R12, R15 ;  /* 0x0000000f0c0c723e */ /* 0x000fe200000000ff */
[-C--:B------:R-:W-:Y:S01]  /*b910*/  FFMA.FTZ R89, R10, R107.reuse, -0.16845393180847167969 ;  /* 0xbe2c7f300a597423 */ /* 0x080fe2000001006b */
[----:B------:R-:W-:Y:S01]  /*b920*/  F2FP.F16.F32.PACK_AB R15, R87, R152 ;  /* 0x00000098570f723e */ /* 0x000fe200000000ff */
[----:B------:R-:W-:Y:S01]  /*b930*/  FADD R22, R22, -1 ;  /* 0xbf80000016167421 */ /* 0x000fe20000000000 */
[----:B------:R-:W-:Y:S01]  /*b940*/  FADD R82, R82, -1 ;  /* 0xbf80000052527421 */ /* 0x000fe20000000000 */
[----:B------:R-:W-:Y:S01]  /*b950*/  FFMA.FTZ R87, R24, R107, -0.16845393180847167969 ;  /* 0xbe2c7f3018577423 */ /* 0x000fe2000001006b */
        /* <DEDUP_REMOVED lines=30> */
[----:B------:R-:W-:Y:S01]  /*bb40*/  FFMA.FTZ R89, R10, R89, 0.1716887056827545166 ;  /* 0x3e2fcf2a0a597423 */ /* 0x000fe20000010059 */
[----:B------:R-:W-:Y:S01]  /*bb50*/  F2FP.F16.F32.PACK_AB R13, R91, R90 ;  /* 0x0000005a5b0d723e */ /* 0x000fe200000000ff */
[-C--:B------:R-:W-:Y:S01]  /*bb60*/  FFMA.FTZ R83, R22, R107.reuse, -0.16845393180847167969 ;  /* 0xbe2c7f3016537423 */ /* 0x080fe2000001006b */
[----:B------:R-:W-:Y:S01]  /*bb70*/  FFMA.FTZ R91, R82, R107, -0.16845393180847167969 ;  /* 0xbe2c7f30525b7423 */ /* 0x000fe2000001006b */
[----:B------:R-:W-:Y:S01]  /*bb80*/  FFMA.FTZ R87, R24, R87, 0.1716887056827545166 ;  /* 0x3e2fcf2a18577423 */ /* 0x000fe20000010057 */
[----:B------:R-:W-:Y:S01]  /*bb90*/  FFMA.FTZ R89, R10, R89, -0.17900948226451873779 ;  /* 0xbe374e430a597423 */ /* 0x000fe20000010059 */
[----:B------:R-:W-:Y:S01]  /*bba0*/  FFMA.FTZ R83, R22, R83, 0.1716887056827545166 ;  /* 0x3e2fcf2a16537423 */ /* 0x000fe20000010053 */
[----:B------:R-:W-:Y:S01]  /*bbb0*/  FFMA.FTZ R91, R82, R91, 0.1716887056827545166 ;  /* 0x3e2fcf2a525b7423 */ /* 0x000fe2000001005b */
[----:B------:R-:W-:Y:S01]  /*bbc0*/  FFMA.FTZ R87, R24, R87, -0.17900948226451873779 ;  /* 0xbe374e4318577423 */ /* 0x000fe20000010057 */
[----:B------:R-:W-:Y:S01]  /*bbd0*/  FFMA.FTZ R89, R10, R89, 0.20512372255325317383 ;  /* 0x3e520bf40a597423 */ /* 0x000fe20000010059 */
[----:B------:R-:W-:Y:S01]  /*bbe0*/  FFMA.FTZ R83, R22, R83, -0.17900948226451873779 ;  /* 0xbe374e4316537423 */ /* 0x000fe20000010053 */
[----:B------:R-:W-:Y:S01]  /*bbf0*/  FFMA.FTZ R91, R82, R91, -0.17900948226451873779 ;  /* 0xbe374e43525b7423 */ /* 0x000fe2000001005b */
[----:B------:R-:W-:Y:S01]  /*bc00*/  FFMA.FTZ R87, R24, R87, 0.20512372255325317383 ;  /* 0x3e520bf418577423 */ /* 0x000fe20000010057 */
[----:B------:R-:W-:Y:S01]  /*bc10*/  FFMA.FTZ R89, R10, R89, -0.24046532809734344482 ;  /* 0xbe763c8b0a597423 */ /* 0x000fe20000010059 */
[----:B------:R-:W-:Y:S01]  /*bc20*/  FFMA.FTZ R83, R22, R83, 0.20512372255325317383 ;  /* 0x3e520bf416537423 */ /* 0x000fe20000010053 */
[----:B------:R-:W-:Y:S01]  /*bc30*/  FFMA.FTZ R91, R82, R91, 0.20512372255325317383 ;  /* 0x3e520bf4525b7423 */ /* 0x000fe2000001005b */
[----:B------:R-:W-:Y:S01]  /*bc40*/  FFMA.FTZ R87, R24, R87, -0.24046532809734344482 ;  /* 0xbe763c8b18577423 */ /* 0x000fe20000010057 */
[----:B------:R-:W-:Y:S01]  /*bc50*/  FFMA.FTZ R89, R10, R89, 0.28857114911079406738 ;  /* 0x3e93bf990a597423 */ /* 0x000fe20000010059 */
[----:B------:R-:W-:Y:S01]  /*bc60*/  FFMA.FTZ R83, R22, R83, -0.24046532809734344482 ;  /* 0xbe763c8b16537423 */ /* 0x000fe20000010053 */
[----:B------:R-:W-:Y:S01]  /*bc70*/  FFMA.FTZ R91, R82, R91, -0.24046532809734344482 ;  /* 0xbe763c8b525b7423 */ /* 0x000fe2000001005b */
[----:B------:R-:W-:Y:S01]  /*bc80*/  FFMA.FTZ R87, R24, R87, 0.28857114911079406738 ;  /* 0x3e93bf9918577423 */ /* 0x000fe20000010057 */
[----:B------:R-:W-:Y:S01]  /*bc90*/  FFMA.FTZ R89, R10, R89, -0.36067417263984680176 ;  /* 0xbeb8aa490a597423 */ /* 0x000fe20000010059 */
[----:B------:R-:W-:Y:S01]  /*bca0*/  F2FP.F16.F32.PACK_AB R14, R14, R153 ;  /* 0x000000990e0e723e */ /* 0x000fe200000000ff */
[----:B------:R-:W-:Y:S01]  /*bcb0*/  FFMA.FTZ R83, R22, R83, 0.28857114911079406738 ;  /* 0x3e93bf9916537423 */ /* 0x000fe20000010053 */
[----:B------:R-:W-:Y:S01]  /*bcc0*/  FFMA.FTZ R91, R82, R91, 0.28857114911079406738 ;  /* 0x3e93bf99525b7423 */ /* 0x000fe2000001005b */
[----:B------:R-:W-:Y:S01]  /*bcd0*/  FFMA.FTZ R87, R24, R87, -0.36067417263984680176 ;  /* 0xbeb8aa4918577423 */ /* 0x000fe20000010057 */
[----:B------:R-:W-:Y:S01]  /*bce0*/  FFMA.FTZ R89, R10, R89, 0.48089820146560668945 ;  /* 0x3ef6384a0a597423 */ /* 0x000fe20000010059 */
[----:B------:R-:W-:Y:S01]  /*bcf0*/  FFMA.FTZ R83, R22, R83, -0.36067417263984680176 ;  /* 0xbeb8aa4916537423 */ /* 0x000fe20000010053 */
[----:B------:R-:W-:Y:S01]  /*bd00*/  FFMA.FTZ R91, R82, R91, -0.36067417263984680176 ;  /* 0xbeb8aa49525b7423 */ /* 0x000fe2000001005b */
[----:B------:R-:W-:Y:S01]  /*bd10*/  FFMA.FTZ R87, R24, R87, 0.48089820146560668945 ;  /* 0x3ef6384a18577423 */ /* 0x000fe20000010057 */
[----:B------:R0:W-:Y:S01]  /*bd20*/  STSM.16.M88.4 [R0], R12 ;  /* 0x0000000c00007844 */ /* 0x0001e20000000200 */
[----:B------:R-:W-:Y:S01]  /*bd30*/  ISETP.GE.U32.AND P0, PT, R16, 0x7f800000, PT ;  /* 0x7f8000001000780c */ /* 0x000fe20003f06070 */
[----:B------:R-:W-:Y:S01]  /*bd40*/  FFMA.FTZ R89, R10, R89, -0.72134751081466674805 ;  /* 0xbf38aa3b0a597423 */ /* 0x000fe20000010059 */
[----:B------:R-:W-:Y:S01]  /*bd50*/  FFMA.FTZ R83, R22, R83, 0.48089820146560668945 ;  /* 0x3ef6384a16537423 */ /* 0x000fe20000010053 */
[----:B------:R-:W-:Y:S01]  /*bd60*/  FFMA.FTZ R91, R82, R91, 0.48089820146560668945 ;  /* 0x3ef6384a525b7423 */ /* 0x000fe2000001005b */
[----:B------:R-:W-:Y:S01]  /*bd70*/  FFMA.FTZ R87, R24, R87, -0.72134751081466674805 ;  /* 0xbf38aa3b18577423 */ /* 0x000fe20000010057 */
[----:B------:R-:W-:Y:S01]  /*bd80*/  FMUL R89, R10, R89 ;  /* 0x000000590a597220 */ /* 0x000fe20000400000 */
[----:B------:R-:W-:Y:S01]  /*bd90*/  ISETP.GE.U32.AND P1, PT, R19, 0x7f800000, PT ;  /* 0x7f8000001300780c */ /* 0x000fe20003f26070 */
[----:B------:R-:W-:Y:S01]  /*bda0*/  FFMA.FTZ R83, R22, R83, -0.72134751081466674805 ;  /* 0xbf38aa3b16537423 */ /* 0x000fe20000010053 */
[----:B------:R-:W-:Y:S01]  /*bdb0*/  ISETP.GE.U32.AND P5, PT, R18, 0x7f800000, PT ;  /* 0x7f8000001200780c */ /* 0x000fe20003fa6070 */
[----:B------:R-:W-:Y:S01]  /*bdc0*/  FFMA.FTZ R91, R82, R91, -0.72134751081466674805 ;  /* 0xbf38aa3b525b7423 */ /* 0x000fe2000001005b */
[----:B------:R-:W-:Y:S01]  /*bdd0*/  ISETP.GE.U32.AND P4, PT, R17, 0x7f800000, PT ;  /* 0x7f8000001100780c */ /* 0x000fe20003f86070 */
[----:B------:R-:W-:Y:S01]  /*bde0*/  FMUL R87, R24, R87 ;  /* 0x0000005718577220 */ /* 0x000fe20000400000 */
[----:B------:R-:W-:Y:S01]  /*bdf0*/  FMUL R89, R10, R89 ;  /* 0x000000590a597220 */ /* 0x000fe20000400000 */
[----:B------:R-:W-:Y:S01]  /*be00*/  FMUL R83, R22, R83 ;  /* 0x0000005316537220 */ /* 0x000fe20000400000 */
[----:B------:R-:W-:Y:S01]  /*be10*/  FMUL R91, R82, R91 ;  /* 0x0000005b525b7220 */ /* 0x000fe20000400000 */
[----:B------:R-:W-:Y:S01]  /*be20*/  FMUL R87, R24, R87 ;  /* 0x0000005718577220 */ /* 0x000fe20000400000 */
[----:B------:R-:W-:Y:S01]  /*be30*/  FFMA.FTZ R89, R10, 1.4426950216293334961, R89 ;  /* 0x3fb8aa3b0a597823 */ /* 0x000fe20000010059 */
[----:B0-----:R-:W-:Y:S01]  /*be40*/  @P0 MOV R13, 0x7f800000 ;  /* 0x7f800000000d0802 */ /* 0x001fe20000000f00 */
[----:B------:R-:W-:Y:S01]  /*be50*/  FMUL R83, R22, R83 ;  /* 0x0000005316537220 */ /* 0x000fe20000400000 */
[----:B------:R-:W-:Y:S01]  /*be60*/  FMUL R91, R82, R91 ;  /* 0x0000005b525b7220 */ /* 0x000fe20000400000 */
[----:B------:R-:W-:Y:S01]  /*be70*/  FFMA.FTZ R24, R24, 1.4426950216293334961, R87 ;  /* 0x3fb8aa3b18187823 */ /* 0x000fe20000010057 */
[----:B------:R-:W-:Y:S01]  /*be80*/  LOP3.LUT R87, R218, 0xff, RZ, 0xc0, !PT ;  /* 0x000000ffda577812 */ /* 0x000fe200078ec0ff */
[----:B------:R-:W-:Y:S01]  /*be90*/  FADD R86, R86, R89 ;  /* 0x0000005956567221 */ /* 0x000fe20000000000 */
[----:B------:R-:W-:Y:S01]  /*bea0*/  @P0 FFMA.FTZ R86, R16, R13, +INF ;  /* 0x7f80000010560423 */ /* 0x000fe2000001000d */
[----:B------:R-:W-:Y:S01]  /*beb0*/  FFMA.FTZ R10, R22, 1.4426950216293334961, R83 ;  /* 0x3fb8aa3b160a7823 */ /* 0x000fe20000010053 */
[----:B------:R-:W-:Y:S01]  /*bec0*/  FFMA.FTZ R91, R82, 1.4426950216293334961, R91 ;  /* 0x3fb8aa3b525b7823 */ /* 0x000fe2000001005b */
[----:B------:R-:W-:Y:S01]  /*bed0*/  @P1 IMAD.MOV.U32 R12, RZ, RZ, 0x7f800000 ;  /* 0x7f800000ff0c1424 */ /* 0x000fe200078e00ff */
[----:B------:R-:W-:Y:S01]  /*bee0*/  LEA R87, R87, UR7, 0x4 ;  /* 0x0000000757577c11 */ /* 0x000fe2000f8e20ff */
[----:B------:R-:W-:-:S02]  /*bef0*/  @P5 IMAD.MOV.U32 R13, RZ, RZ, 0x7f800000 ;  /* 0x7f800000ff0d5424 */ /* 0x000fc400078e00ff */
[----:B------:R-:W-:Y:S01]  /*bf00*/  FADD R10, R23, R10 ;  /* 0x0000000a170a7221 */ /* 0x000fe20000000000 */
[----:B------:R-:W-:Y:S02]  /*bf10*/  @P4 IMAD.MOV.U32 R14, RZ, RZ, 0x7f800000 ;  /* 0x7f800000ff0e4424 */ /* 0x000fe400078e00ff */
[----:B------:R-:W-:Y:S01]  /*bf20*/  FADD R82, R21, R24 ;  /* 0x0000001815527221 */ /* 0x000fe20000000000 */
[----:B------:R-:W-:Y:S01]  /*bf30*/  FADD R83, R20, R91 ;  /* 0x0000005b14537221 */ /* 0x000fe20000000000 */
[----:B------:R-:W-:Y:S01]  /*bf40*/  @P1 FFMA.FTZ R10, R19, R12, +INF ;  /* 0x7f800000130a1423 */ /* 0x000fe2000001000c */
[----:B------:R-:W-:Y:S01]  /*bf50*/  @P5 FFMA.FTZ R82, R18, R13, +INF ;  /* 0x7f80000012525423 */ /* 0x000fe2000001000d */
[----:B------:R-:W-:Y:S01]  /*bf60*/  @P4 FFMA.FTZ R83, R17, R14, +INF ;  /* 0x7f80000011534423 */ /* 0x000fe2000001000e */
[----:B------:R-:W-:Y:S01]  /*bf70*/  BAR.SYNC.DEFER_BLOCKING 0x0 ;  /* 0x0000000000007b1d */ /* 0x000fe20000010000 */
[----:B------:R-:W-:Y:S02]  /*bf80*/  F2FP.F16.F32.PACK_AB R20, R93, R92 ;  /* 0x0000005c5d14723e */ /* 0x000fe400000000ff */
[----:B------:R-:W-:-:S02]  /*bf90*/  F2FP.F16.F32.PACK_AB R21, R95, R94 ;  /* 0x0000005e5f15723e */ /* 0x000fc400000000ff */
[----:B------:R-:W-:Y:S02]  /*bfa0*/  F2FP.F16.F32.PACK_AB R22, R29, R28 ;  /* 0x0000001c1d16723e */ /* 0x000fe400000000ff */
[----:B------:R-:W-:Y:S02]  /*bfb0*/  F2FP.F16.F32.PACK_AB R23, R31, R30 ;  /* 0x0000001e1f17723e */ /* 0x000fe400000000ff */
[----:B------:R-:W-:Y:S02]  /*bfc0*/  FSETP.NEU.AND P3, PT, R16, RZ, PT ;  /* 0x000000ff1000720b */ /* 0x000fe40003f6d000 */
[----:B------:R-:W-:Y:S02]  /*bfd0*/  FSETP.NEU.AND P2, PT, R19, RZ, PT ;  /* 0x000000ff1300720b */ /* 0x000fe40003f4d000 */
[----:B------:R-:W-:Y:S02]  /*bfe0*/  FSETP.NEU.AND P1, PT, R18, RZ, PT ;  /* 0x000000ff1200720b */ /* 0x000fe40003f2d000 */
[----:B------:R-:W-:-:S02]  /*bff0*/  FSETP.NEU.AND P0, PT, R17, RZ, PT ;  /* 0x000000ff1100720b */ /* 0x000fc40003f0d000 */
[----:B------:R-:W-:Y:S02]  /*c000*/  F2FP.F16.F32.PACK_AB R26, R26, R27 ;  /* 0x0000001b1a1a723e */ /* 0x000fe400000000ff */
[----:B------:R-:W-:Y:S02]  /*c010*/  F2FP.F16.F32.PACK_AB R24, R97, R96 ;  /* 0x000000606118723e */ /* 0x000fe400000000ff */
[----:B------:R-:W-:Y:S02]  /*c020*/  F2FP.F16.F32.PACK_AB R25, R25, R98 ;  /* 0x000000621919723e */ /* 0x000fe400000000ff */
[----:B------:R-:W-:Y:S01]  /*c030*/  F2FP.F16.F32.PACK_AB R27, R35, R34 ;  /* 0x00000022231b723e */ /* 0x000fe200000000ff */
[----:B------:R-:W0:Y:S01]  /*c040*/  LDS.128 R12, [R87] ;  /* 0x00000000570c7984 */ /* 0x000e220000000c00 */
[----:B------:R-:W-:Y:S02]  /*c050*/  F2FP.F16.F32.PACK_AB R28, R101, R100 ;  /* 0x00000064651c723e */ /* 0x000fe400000000ff */
[----:B------:R-:W-:Y:S01]  /*c060*/  F2FP.F16.F32.PACK_AB R29, R103, R102 ;  /* 0x00000066671d723e */ /* 0x000fe200000000ff */
[----:B------:R-:W-:Y:S01]  /*c070*/  BAR.SYNC.DEFER_BLOCKING 0x0 ;  /* 0x0000000000007b1d */ /* 0x000fe20000010000 */
[----:B------:R-:W-:-:S02]  /*c080*/  F2FP.F16.F32.PACK_AB R30, R37, R36 ;  /* 0x00000024251e723e */ /* 0x000fc400000000ff */
[----:B------:R-:W-:Y:S02]  /*c090*/  F2FP.F16.F32.PACK_AB R31, R39, R38 ;  /* 0x00000026271f723e */ /* 0x000fe400000000ff */
[----:B------:R-:W-:-:S03]  /*c0a0*/  F2FP.F16.F32.PACK_AB R32, R32, R99 ;  /* 0x000000632020723e */ /* 0x000fc600000000ff */
[----:B------:R-:W1:Y:S01]  /*c0b0*/  LDC R101, c[0x0][0x278] ;  /* 0x00009e00ff657b82 */ /* 0x000e620000000800 */
        /* <DEDUP_REMOVED lines=8> */
[----:B------:R-:W-:Y:S01]  /*c140*/  F2FP.F16.F32.PACK_AB R37, R115, R114 ;  /* 0x000000727325723e */ /* 0x000fe200000000ff */
[----:B------:R-:W-:Y:S01]  /*c150*/  STSM.16.M88.4 [R0], R20 ;  /* 0x0000001400007844 */ /* 0x000fe20000000200 */
[----:B------:R-:W-:Y:S02]  /*c160*/  F2FP.F16.F32.PACK_AB R38, R49, R48 ;  /* 0x000000303126723e */ /* 0x000fe400000000ff */
[----:B------:R-:W-:Y:S01]  /*c170*/  F2FP.F16.F32.PACK_AB R39, R51, R50 ;  /* 0x000000323327723e */ /* 0x000fe200000000ff */
[----:B------:R-:W-:Y:S01]  /*c180*/  BAR.SYNC.DEFER_BLOCKING 0x0 ;  /* 0x0000000000007b1d */ /* 0x000fe20000010000 */
        /* <DEDUP_REMOVED lines=11> */
[----:B------:R-:W-:Y:S01]  /*c240*/  F2FP.F16.F32.PACK_AB R59, R63, R62 ;  /* 0x0000003e3f3b723e */ /* 0x000fe200000000ff */
[----:B------:R-:W2:Y:S01]  /*c250*/  LDS.128 R16, [R87] ;  /* 0x0000000057107984 */ /* 0x000ea20000000c00 */
[----:B------:R-:W-:-:S02]  /*c260*/  F2FP.F16.F32.PACK_AB R52, R129, R128 ;  /* 0x000000808134723e */ /* 0x000fc400000000ff */
[----:B------:R-:W-:Y:S01]  /*c270*/  F2FP.F16.F32.PACK_AB R53, R131, R130 ;  /* 0x000000828335723e */ /* 0x000fe200000000ff */
[----:B------:R-:W-:Y:S01]  /*c280*/  BAR.SYNC.DEFER_BLOCKING 0x0 ;  /* 0x0000000000007b1d */ /* 0x000fe20000010000 */
[----:B------:R-:W-:Y:S01]  /*c290*/  F2FP.F16.F32.PACK_AB R54, R65, R64 ;  /* 0x000000404136723e */ /* 0x000fe200000000ff */
[----:B------:R-:W-:Y:S01]  /*c2a0*/  IMAD R64, R216, UR5, RZ ;  /* 0x00000005d8407c24 */ /* 0x000fe2000f8e02ff */
[----:B------:R-:W-:Y:S01]  /*c2b0*/  F2FP.F16.F32.PACK_AB R55, R67, R66 ;  /* 0x000000424337723e */ /* 0x000fe200000000ff */
[----:B------:R-:W-:Y:S01]  /*c2c0*/  USHF.L.U32 UR5, UR4, 0x1, URZ ;  /* 0x0000000104057899 */ /* 0x000fe2000800063f */
[----:B------:R-:W-:Y:S02]  /*c2d0*/  F2FP.F16.F32.PACK_AB R60, R133, R132 ;  /* 0x00000084853c723e */ /* 0x000fe400000000ff */
[----:B------:R-:W-:Y:S02]  /*c2e0*/  F2FP.F16.F32.PACK_AB R61, R135, R134 ;  /* 0x00000086873d723e */ /* 0x000fe400000000ff */
[----:B------:R-:W-:-:S02]  /*c2f0*/  F2FP.F16.F32.PACK_AB R62, R69, R68 ;  /* 0x00000044453e723e */ /* 0x000fc400000000ff */
[----:B------:R-:W-:Y:S01]  /*c300*/  F2FP.F16.F32.PACK_AB R63, R71, R70 ;  /* 0x00000046473f723e */ /* 0x000fe200000000ff */
[----:B------:R-:W3:Y:S01]  /*c310*/  LDC.64 R68, c[0x0][0x228] ;  /* 0x00008a00ff447b82 */ /* 0x000ee20000000a00 */
[----:B------:R-:W-:Y:S02]  /*c320*/  F2FP.F16.F32.PACK_AB R136, R137, R136 ;  /* 0x000000888988723e */ /* 0x000fe400000000ff */
[----:B------:R-:W-:Y:S02]  /*c330*/  F2FP.F16.F32.PACK_AB R137, R139, R138 ;  /* 0x0000008a8b89723e */ /* 0x000fe400000000ff */
[----:B------:R-:W-:Y:S01]  /*c340*/  F2FP.F16.F32.PACK_AB R138, R73, R72 ;  /* 0x00000048498a723e */ /* 0x000fe200000000ff */
[----:B------:R-:W-:Y:S01]  /*c350*/  IMAD.SHL.U32 R73, R64, 0x2, RZ ;  /* 0x0000000240497824 */ /* 0x000fe200078e00ff */
[----:B------:R-:W-:Y:S02]  /*c360*/  F2FP.F16.F32.PACK_AB R139, R75, R74 ;  /* 0x0000004a4b8b723e */ /* 0x000fe400000000ff */
[----:B------:R-:W-:Y:S01]  /*c370*/  F2FP.F16.F32.PACK_AB R140, R141, R140 ;  /* 0x0000008c8d8c723e */ /* 0x000fe200000000ff */
[----:B------:R-:W4:Y:S01]  /*c380*/  LDC R75, c[0x0][0x278] ;  /* 0x00009e00ff4b7b82 */ /* 0x000f220000000800 */
[----:B------:R-:W-:Y:S01]  /*c390*/  F2FP.F16.F32.PACK_AB R141, R143, R142 ;  /* 0x0000008e8f8d723e */ /* 0x000fe200000000ff */
[----:B------:R-:W-:Y:S01]  /*c3a0*/  STSM.16.M88.4 [R0], R24 ;  /* 0x0000001800007844 */ /* 0x000fe20000000200 */
[----:B------:R-:W-:-:S02]  /*c3b0*/  F2FP.F16.F32.PACK_AB R142, R77, R76 ;  /* 0x0000004c4d8e723e */ /* 0x000fc400000000ff */
[----:B------:R-:W-:-:S03]  /*c3c0*/  F2FP.F16.F32.PACK_AB R143, R79, R78 ;  /* 0x0000004e4f8f723e */ /* 0x000fc600000000ff */
[----:B------:R-:W-:Y:S01]  /*c3d0*/  BAR.SYNC.DEFER_BLOCKING 0x0 ;  /* 0x0000000000007b1d */ /* 0x000fe20000010000 */
[----:B------:R-:W-:Y:S02]  /*c3e0*/  F2FP.F16.F32.PACK_AB R144, R145, R144 ;  /* 0x000000909190723e */ /* 0x000fe400000000ff */
[----:B------:R-:W-:Y:S02]  /*c3f0*/  F2FP.F16.F32.PACK_AB R145, R147, R146 ;  /* 0x000000929391723e */ /* 0x000fe400000000ff */
[----:B------:R-:W-:Y:S01]  /*c400*/  F2FP.F16.F32.PACK_AB R147, R6, R11 ;  /* 0x0000000b0693723e */ /* 0x000fe200000000ff */
[----:B------:R-:W-:Y:S01]  /*c410*/  IMAD.HI R6, R64, 0x2, RZ ;  /* 0x0000000240067827 */ /* 0x000fe200078e02ff */
[----:B------:R-:W-:Y:S02]  /*c420*/  F2FP.F16.F32.PACK_AB R146, R81, R80 ;  /* 0x000000505192723e */ /* 0x000fe400000000ff */
[----:B---3--:R-:W-:Y:S01]  /*c430*/  IADD3 R72, P4, P5, R73, UR5, R68 ;  /* 0x0000000549487c10 */ /* 0x008fe2000fd9e044 */
[----:B------:R-:W-:Y:S01]  /*c440*/  UIMAD.WIDE UR4, UR4, 0x2, URZ ;  /* 0x00000002040478a5 */ /* 0x000fe2000f8e023f */
[----:B------:R-:W-:-:S02]  /*c450*/  F2FP.F16.F32.PACK_AB R148, R149, R148 ;  /* 0x000000949594723e */ /* 0x000fc400000000ff */
[----:B------:R-:W-:Y:S02]  /*c460*/  F2FP.F16.F32.PACK_AB R149, R151, R150 ;  /* 0x000000969795723e */ /* 0x000fe400000000ff */
[----:B------:R-:W-:Y:S02]  /*c470*/  F2FP.F16.F32.PACK_AB R150, R85, R84 ;  /* 0x000000545596723e */ /* 0x000fe400000000ff */
[----:B------:R-:W-:Y:S01]  /*c480*/  IADD3.X R73, R6, UR5, R69, P4, P5 ;  /* 0x0000000506497c10 */ /* 0x000fe2000a7ea445 */
[C---:B----4-:R-:W-:Y:S01]  /*c490*/  IMAD.SHL.U32 R11, R75.reuse, 0x2, RZ ;  /* 0x000000024b0b7824 */ /* 0x050fe200078e00ff */
[----:B------:R-:W-:Y:S01]  /*c4a0*/  F2FP.F16.F32.PACK_AB R151, R4, R5 ;  /* 0x000000050497723e */ /* 0x000fe200000000ff */
[C---:B------:R-:W-:Y:S01]  /*c4b0*/  IMAD R85, R75.reuse, 0x6, RZ ;  /* 0x000000064b557824 */ /* 0x040fe200078e02ff */
[CC--:B------:R-:W-:Y:S01]  /*c4c0*/  LEA R76, P5, R75.reuse, R72.reuse, 0x2 ;  /* 0x000000484b4c7211 */ /* 0x0c0fe200078a10ff */
[----:B------:R-:W-:Y:S01]  /*c4d0*/  IMAD R89, R75, 0xa, RZ ;  /* 0x0000000a4b597824 */ /* 0x000fe200078e02ff */
[-C--:B------:R-:W-:Y:S01]  /*c4e0*/  IADD3 R4, P4, R11, R72.reuse, RZ ;  /* 0x000000480b047210 */ /* 0x080fe20007f9e0ff */
[----:B------:R-:W3:Y:S01]  /*c4f0*/  LDS.128 R20, [R87] ;  /* 0x0000000057147984 */ /* 0x000ee20000000c00 */
[----:B0-----:R-:W-:Y:S01]  /*c500*/  PRMT R6, R12, 0x7632, R6 ;  /* 0x000076320c067816 */ /* 0x001fe20000000006 */
[C---:B------:R-:W-:Y:S01]  /*c510*/  IMAD R91, R75.reuse, 0xc, RZ ;  /* 0x0000000c4b5b7824 */ /* 0x040fe200078e02ff */
[-C--:B------:R-:W-:Y:S01]  /*c520*/  LEA.HI.X.SX32 R5, R75, R73.reuse, 0x1, P4 ;  /* 0x000000494b057211 */ /* 0x080fe200020f0eff */
[----:B------:R-:W-:Y:S01]  /*c530*/  BAR.SYNC.DEFER_BLOCKING 0x0 ;  /* 0x0000000000007b1d */ /* 0x000fe20000010000 */
[-C--:B------:R-:W-:Y:S01]  /*c540*/  LEA.HI.X.SX32 R77, R11, R73.reuse, 0x1, P5 ;  /* 0x000000490b4d7211 */ /* 0x080fe200028f0eff */
[----:B------:R-:W-:Y:S01]  /*c550*/  IMAD R11, R75, 0x3, RZ ;  /* 0x000000034b0b7824 */ /* 0x000fe200078e02ff */
[-C--:B------:R-:W-:Y:S01]  /*c560*/  IADD3 R78, P5, R85, R72.reuse, RZ ;  /* 0x00000048554e7210 */ /* 0x080fe20007fbe0ff */
[C---:B------:R-:W-:Y:S01]  /*c570*/  IMAD.SHL.U32 R81, R75.reuse, 0x4, RZ ;  /* 0x000000044b517824 */ /* 0x040fe200078e00ff */
[C---:B------:R-:W-:Y:S01]  /*c580*/  LEA R80, P4, R75.reuse, R72, 0x3 ;  /* 0x000000484b507211 */ /* 0x040fe200078818ff */
[----:B------:R-:W-:Y:S01]  /*c590*/  IMAD R93, R75, 0xe, RZ ;  /* 0x0000000e4b5d7824 */ /* 0x000fe200078e02ff */
[-C--:B------:R-:W-:Y:S01]  /*c5a0*/  LEA.HI.X.SX32 R79, R11, R73.reuse, 0x1, P5 ;  /* 0x000000490b4f7211 */ /* 0x080fe200028f0eff */
[----:B------:R-:W-:Y:S01]  /*c5b0*/  IMAD R11, R75, 0x7, RZ ;  /* 0x000000074b0b7824 */ /* 0x000fe200078e02ff */
[----:B------:R-:W-:Y:S01]  /*c5c0*/  PRMT R74, R13, 0x7632, R74 ;  /* 0x000076320d4a7816 */ /* 0x000fe2000000004a */
[----:B------:R-:W-:Y:S01]  /*c5d0*/  IMAD R95, R75, 0x12, RZ ;  /* 0x000000124b5f7824 */ /* 0x000fe200078e02ff */
[----:B------:R-:W-:Y:S01]  /*c5e0*/  LEA.HI.X.SX32 R81, R81, R73, 0x1, P4 ;  /* 0x0000004951517211 */ /* 0x000fe200020f0eff */
[C---:B------:R-:W-:Y:S01]  /*c5f0*/  IMAD R97, R75.reuse, 0x14, RZ ;  /* 0x000000144b617824 */ /* 0x040fe200078e02ff */
[----:B------:R-:W-:Y:S01]  /*c600*/  FSEL R86, R86, -INF , P3 ;  /* 0xff80000056567808 */ /* 0x000fe20001800000 */
[C---:B------:R-:W-:Y:S01]  /*c610*/  IMAD R99, R75.reuse, 0x1c, RZ ;  /* 0x0000001c4b637824 */ /* 0x040fe200078e02ff */
[----:B------:R-:W-:Y:S01]  /*c620*/  FSEL R82, R82, -INF , P1 ;  /* 0xff80000052527808 */ /* 0x000fe20000800000 */
[----:B------:R-:W-:Y:S01]  /*c630*/  IMAD R105, R75, 0x2a, RZ ;  /* 0x0000002a4b697824 */ /* 0x000fe200078e02ff */
[----:B------:R-:W-:Y:S01]  /*c640*/  FSEL R83, R83, -INF , P0 ;  /* 0xff80000053537808 */ /* 0x000fe20000000000 */
[C---:B------:R-:W-:Y:S01]  /*c650*/  IMAD R107, R75.reuse, 0x2c, RZ ;  /* 0x0000002c4b6b7824 */ /* 0x040fe200078e02ff */
[----:B------:R-:W-:Y:S01]  /*c660*/  ULDC UR4, c[0x0][0x27c] ;  /* 0x00009f0000047ab9 */ /* 0x000fe20000000800 */
[----:B------:R-:W-:-:S02]  /*c670*/  IMAD R109, R75, 0x30, RZ ;  /* 0x000000304b6d7824 */ /* 0x000fc400078e02ff */
[----:B------:R-:W-:Y:S01]  /*c680*/  FFMA R82, R82, 0.69314718246459960938, R7 ;  /* 0x3f31721852527823 */ /* 0x000fe20000000007 */
[----:B------:R-:W-:Y:S02]  /*c690*/  IMAD R111, R75, 0x32, RZ ;  /* 0x000000324b6f7824 */ /* 0x000fe400078e02ff */
[----:B------:R-:W-:Y:S01]  /*c6a0*/  FFMA R83, R83, 0.69314718246459960938, R2 ;  /* 0x3f31721853537823 */ /* 0x000fe20000000002 */
[----:B------:R-:W-:Y:S01]  /*c6b0*/  STSM.16.M88.4 [R0], R28 ;  /* 0x0000001c00007844 */ /* 0x000fe20000000200 */
[C---:B------:R-:W-:Y:S01]  /*c6c0*/  IMAD R113, R75.reuse, 0x34, RZ ;  /* 0x000000344b717824 */ /* 0x040fe200078e02ff */
[----:B------:R-:W-:Y:S01]  /*c6d0*/  UIMAD UR4, UR6, UR4, URZ ;  /* 0x00000004060472a4 */ /* 0x000fe2000f8e023f */
[C---:B------:R-:W-:Y:S01]  /*c6e0*/  IMAD R115, R75.reuse, 0x38, RZ ;  /* 0x000000384b737824 */ /* 0x040fe200078e02ff */
[----:B------:R-:W-:Y:S01]  /*c6f0*/  BAR.SYNC.DEFER_BLOCKING 0x0 ;  /* 0x0000000000007b1d */ /* 0x000fe20000010000 */
[C---:B------:R-:W-:Y:S01]  /*c700*/  IMAD R117, R75.reuse, 0x3a, RZ ;  /* 0x0000003a4b757824 */ /* 0x040fe200078e02ff */
[----:B------:R-:W-:Y:S01]  /*c710*/  USHF.L.U32 UR6, UR4, 0x2, URZ ;  /* 0x0000000204067899 */ /* 0x000fe2000800063f */
[C---:B------:R-:W-:Y:S01]  /*c720*/  IMAD R119, R75.reuse, 0x3c, RZ ;  /* 0x0000003c4b777824 */ /* 0x040fe200078e02ff */
[----:B------:R-:W-:Y:S01]  /*c730*/  UIMAD.WIDE UR4, UR4, 0x4, URZ ;  /* 0x00000004040478a5 */ /* 0x000fe2000f8e023f */
[----:B------:R-:W-:-:S02]  /*c740*/  IMAD R121, R75, 0x3e, RZ ;  /* 0x0000003e4b797824 */ /* 0x000fc400078e02ff */
[C---:B------:R-:W-:Y:S02]  /*c750*/  IMAD R123, R75.reuse, 0x42, RZ ;  /* 0x000000424b7b7824 */ /* 0x040fe400078e02ff */
[C---:B------:R-:W-:Y:S02]  /*c760*/  IMAD R125, R75.reuse, 0x44, RZ ;  /* 0x000000444b7d7824 */ /* 0x040fe400078e02ff */
[C---:B------:R-:W-:Y:S02]  /*c770*/  IMAD R127, R75.reuse, 0x46, RZ ;  /* 0x000000464b7f7824 */ /* 0x040fe400078e02ff */
[C---:B------:R-:W-:Y:S02]  /*c780*/  IMAD R129, R75.reuse, 0x48, RZ ;  /* 0x000000484b817824 */ /* 0x040fe400078e02ff */
[C---:B------:R-:W-:Y:S02]  /*c790*/  IMAD R131, R75.reuse, 0x4a, RZ ;  /* 0x0000004a4b837824 */ /* 0x040fe400078e02ff */
[----:B------:R-:W-:Y:S01]  /*c7a0*/  IMAD R103, R75, 0x4e, RZ ;  /* 0x0000004e4b677824 */ /* 0x000fe200078e02ff */
[----:B------:R-:W0:Y:S01]  /*c7b0*/  LDS.128 R24, [R87] ;  /* 0x0000000057187984 */ /* 0x000e220000000c00 */
[----:B------:R-:W-:Y:S06]  /*c7c0*/  BAR.SYNC.DEFER_BLOCKING 0x0 ;  /* 0x0000000000007b1d */ /* 0x000fec0000010000 */
[----:B------:R-:W-:Y:S02]  /*c7d0*/  STSM.16.M88.4 [R0], R32 ;  /* 0x0000002000007844 */ /* 0x000fe40000000200 */
[----:B------:R-:W-:Y:S06]  /*c7e0*/  BAR.SYNC.DEFER_BLOCKING 0x0 ;  /* 0x0000000000007b1d */ /* 0x000fec0000010000 */
[----:B------:R-:W-:Y:S02]  /*c7f0*/  LDS.128 R28, [R87] ;  /* 0x00000000571c7984 */ /* 0x000fe40000000c00 */
        /* <DEDUP_REMOVED lines=11> */
[----:B------:R-:W4:Y:S02]  /*c8b0*/  LDS.128 R36, [R87] ;  /* 0x0000000057247984 */ /* 0x000f240000000c00 */
[----:B------:R-:W-:Y:S06]  /*c8c0*/  BAR.SYNC.DEFER_BLOCKING 0x0 ;  /* 0x0000000000007b1d */ /* 0x000fec0000010000 */
[----:B------:R-:W-:Y:S02]  /*c8d0*/  STSM.16.M88.4 [R0], R44 ;  /* 0x0000002c00007844 */ /* 0x000fe40000000200 */
[----:B------:R-:W-:Y:S06]  /*c8e0*/  BAR.SYNC.DEFER_BLOCKING 0x0 ;  /* 0x0000000000007b1d */ /* 0x000fec0000010000 */
[----:B------:R-:W5:Y:S02]  /*c8f0*/  LDS.128 R48, [R87] ;  /* 0x0000000057307984 */ /* 0x000f640000000c00 */
        /* <DEDUP_REMOVED lines=19> */
[----:B------:R-:W5:Y:S02]  /*ca30*/  LDS.128 R64, [R87] ;  /* 0x0000000057407984 */ /* 0x000f640000000c00 */
[----:B------:R-:W-:Y:S06]  /*ca40*/  BAR.SYNC.DEFER_BLOCKING 0x0 ;  /* 0x0000000000007b1d */ /* 0x000fec0000010000 */
[----:B------:R-:W-:Y:S02]  /*ca50*/  STSM.16.M88.4 [R0], R144 ;  /* 0x0000009000007844 */ /* 0x000fe40000000200 */
[----:B------:R-:W-:Y:S06]  /*ca60*/  BAR.SYNC.DEFER_BLOCKING 0x0 ;  /* 0x0000000000007b1d */ /* 0x000fec0000010000 */
[----:B------:R-:W5:Y:S02]  /*ca70*/  LDS.128 R68, [R87] ;  /* 0x0000000057447984 */ /* 0x000f640000000c00 */
[----:B------:R-:W-:Y:S06]  /*ca80*/  BAR.SYNC.DEFER_BLOCKING 0x0 ;  /* 0x0000000000007b1d */ /* 0x000fec0000010000 */
[----:B------:R1:W-:Y:S02]  /*ca90*/  STSM.16.M88.4 [R0], R148 ;  /* 0x0000009400007844 */ /* 0x0003e40000000200 */
[----:B------:R-:W-:Y:S01]  /*caa0*/  BAR.SYNC.DEFER_BLOCKING 0x0 ;  /* 0x0000000000007b1d */ /* 0x000fe20000010000 */
[----:B-1----:R-:W-:-:S05]  /*cab0*/  PRMT R0, R14, 0x7632, R0 ;  /* 0x000076320e007816 */ /* 0x002fca0000000000 */
[----:B------:R1:W-:Y:S04]  /*cac0*/  STG.E.U16 desc[UR14][R72.64], R12 ;  /* 0x0000000c48007986 */ /* 0x0003e8000c10150e */
[----:B------:R2:W-:Y:S04]  /*cad0*/  STG.E.U16 desc[UR14][R4.64], R6 ;  /* 0x0000000604007986 */ /* 0x0005e8000c10150e */
[----:B------:R3:W-:Y:S01]  /*cae0*/  STG.E.U16 desc[UR14][R76.64], R13 ;  /* 0x0000000d4c007986 */ /* 0x0007e2000c10150e */
[----:B-1----:R-:W-:-:S03]  /*caf0*/  IADD3 R12, P6, R91, R72, RZ ;  /* 0x000000485b0c7210 */ /* 0x002fc60007fde0ff */
[----:B------:R1:W-:Y:S01]  /*cb00*/  STG.E.U16 desc[UR14][R78.64], R74 ;  /* 0x0000004a4e007986 */ /* 0x0003e2000c10150e */
[----:B--2---:R-:W-:Y:S01]  /*cb10*/  IMAD R5, R75, 0x5, RZ ;  /* 0x000000054b057824 */ /* 0x004fe200078e02ff */
[-C--:B------:R-:W-:Y:S02]  /*cb20*/  IADD3 R4, P5, R89, R72.reuse, RZ ;  /* 0x0000004859047210 */ /* 0x080fe40007fbe0ff */
[----:B------:R2:W-:Y:S01]  /*cb30*/  STG.E.U16 desc[UR14][R80.64], R14 ;  /* 0x0000000e50007986 */ /* 0x0005e2000c10150e */
[----:B------:R-:W-:Y:S02]  /*cb40*/  PRMT R6, R15, 0x7632, R6 ;  /* 0x000076320f067816 */ /* 0x000fe40000000006 */
[-C--:B------:R-:W-:Y:S02]  /*cb50*/  LEA.HI.X.SX32 R5, R5, R73.reuse, 0x1, P5 ;  /* 0x0000004905057211 */ /* 0x080fe400028f0eff */
[----:B---3--:R-:W-:Y:S02]  /*cb60*/  LEA.HI.X.SX32 R13, R85, R73, 0x1, P6 ;  /* 0x00000049550d7211 */ /* 0x008fe400030f0eff */
[----:B------:R-:W-:Y:S01]  /*cb70*/  IADD3 R76, P4, R93, R72, RZ ;  /* 0x000000485d4c7210 */ /* 0x000fe20007f9e0ff */
[----:B------:R3:W-:Y:S01]  /*cb80*/  STG.E.U16 desc[UR14][R4.64], R0 ;  /* 0x0000000004007986 */ /* 0x0007e2000c10150e */
[----:B------:R-:W-:-:S02]  /*cb90*/  SHF.L.U32 R85, R75, 0x3, RZ ;  /* 0x000000034b557819 */ /* 0x000fc400000006ff */
[-C--:B-1----:R-:W-:Y:S01]  /*cba0*/  LEA R78, P5, R75, R72.reuse, 0x4 ;  /* 0x000000484b4e7211 */ /* 0x082fe200078a20ff */
[----:B------:R1:W-:Y:S01]  /*cbb0*/  STG.E.U16 desc[UR14][R12.64], R15 ;  /* 0x0000000f0c007986 */ /* 0x0003e2000c10150e */
[-C--:B------:R-:W-:Y:S01]  /*cbc0*/  LEA.HI.X.SX32 R77, R11, R73.reuse, 0x1, P4 ;  /* 0x000000490b4d7211 */ /* 0x080fe200020f0eff */
[----:B--2---:R-:W-:Y:S01]  /*cbd0*/  IMAD R81, R75, 0x16, RZ ;  /* 0x000000164b517824 */ /* 0x004fe200078e02ff */
[----:B------:R-:W-:Y:S01]  /*cbe0*/  LEA.HI.X.SX32 R79, R85, R73, 0x1, P5 ;  /* 0x00000049554f7211 */ /* 0x000fe200028f0eff */
[C---:B------:R-:W-:Y:S02]  /*cbf0*/  IMAD R85, R75.reuse, 0x18, RZ ;  /* 0x000000184b557824 */ /* 0x040fe400078e02ff */
[C---:B------:R-:W-:Y:S01]  /*cc00*/  IMAD R11, R75.reuse, 0xb, RZ ;  /* 0x0000000b4b0b7824 */ /* 0x040fe200078e02ff */
[----:B------:R2:W-:Y:S01]  /*cc10*/  STG.E.U16 desc[UR14][R76.64], R6 ;  /* 0x000000064c007986 */ /* 0x0005e2000c10150e */
[----:B---3--:R-:W-:Y:S01]  /*cc20*/  IMAD R5, R75, 0x9, RZ ;  /* 0x000000094b057824 */ /* 0x008fe200078e02ff */
[----:B------:R-:W-:-:S02]  /*cc30*/  IADD3 R4, P4, R95, R72, RZ ;  /* 0x000000485f047210 */ /* 0x000fc40007f9e0ff */
[----:B------:R-:W-:Y:S01]  /*cc40*/  PRMT R0, R16, 0x7632, R0 ;  /* 0x0000763210007816 */ /* 0x000fe20000000000 */
[----:B------:R3:W-:Y:S01]  /*cc50*/  STG.E.U16 desc[UR14][R78.64], R16 ;  /* 0x000000104e007986 */ /* 0x0007e2000c10150e */
[-C--:B-1----:R-:W-:Y:S02]  /*cc60*/  IADD3 R12, P5, R97, R72.reuse, RZ ;  /* 0x00000048610c7210 */ /* 0x082fe40007fbe0ff */
[-C--:B------:R-:W-:Y:S02]  /*cc70*/  LEA.HI.X.SX32 R5, R5, R73.reuse, 0x1, P4 ;  /* 0x0000004905057211 */ /* 0x080fe400020f0eff */
[----:B------:R-:W-:Y:S01]  /*cc80*/  LEA.HI.X.SX32 R13, R89, R73, 0x1, P5 ;  /* 0x00000049590d7211 */ /* 0x000fe200028f0eff */
[----:B------:R-:W-:Y:S01]  /*cc90*/  IMAD R89, R75, 0x1a, RZ ;  /* 0x0000001a4b597824 */ /* 0x000fe200078e02ff */
[-C--:B------:R-:W-:Y:S01]  /*cca0*/  IADD3 R14, P5, R81, R72.reuse, RZ ;  /* 0x00000048510e7210 */ /* 0x080fe20007fbe0ff */
[----:B------:R1:W-:Y:S01]  /*ccb0*/  STG.E.U16 desc[UR14][R4.64], R0 ;  /* 0x0000000004007986 */ /* 0x0003e2000c10150e */
[----:B--2---:R-:W-:-:S02]  /*ccc0*/  IADD3 R76, P4, R85, R72, RZ ;  /* 0x00000048554c7210 */ /* 0x004fc40007f9e0ff */
[-C--:B------:R-:W-:Y:S01]  /*ccd0*/  LEA.HI.X.SX32 R15, R11, R73.reuse, 0x1, P5 ;  /* 0x000000490b0f7211 */ /* 0x080fe200028f0eff */
[----:B------:R2:W-:Y:S01]  /*cce0*/  STG.E.U16 desc[UR14][R12.64], R17 ;  /* 0x000000110c007986 */ /* 0x0005e2000c10150e */
[----:B---3--:R-:W-:Y:S01]  /*ccf0*/  IMAD R79, R75, 0x1e, RZ ;  /* 0x0000001e4b4f7824 */ /* 0x008fe200078e02ff */
[----:B------:R-:W-:Y:S01]  /*cd00*/  LEA.HI.X.SX32 R77, R91, R73, 0x1, P4 ;  /* 0x000000495b4d7211 */ /* 0x000fe200020f0eff */
[----:B------:R-:W-:Y:S01]  /*cd10*/  IMAD R11, R75, 0xf, RZ ;  /* 0x0000000f4b0b7824 */ /* 0x000fe200078e02ff */
[----:B------:R-:W-:Y:S01]  /*cd20*/  PRMT R6, R19, 0x7632, R6 ;  /* 0x0000763213067816 */ /* 0x000fe20000000006 */
[C---:B------:R-:W-:Y:S02]  /*cd30*/  IMAD R91, R75.reuse, 0x22, RZ ;  /* 0x000000224b5b7824 */ /* 0x040fe400078e02ff */
[----:B-1----:R-:W-:Y:S01]  /*cd40*/  IMAD R5, R75, 0xd, RZ ;  /* 0x0000000d4b057824 */ /* 0x002fe200078e02ff */
[----:B------:R-:W-:Y:S02]  /*cd50*/  IADD3 R4, P5, R89, R72, RZ ;  /* 0x0000004859047210 */ /* 0x000fe40007fbe0ff */
[----:B------:R-:W-:-:S02]  /*cd60*/  PRMT R0, R18, 0x7632, R0 ;  /* 0x0000763212007816 */ /* 0x000fc40000000000 */
[----:B--2---:R-:W-:Y:S01]  /*cd70*/  PRMT R13, R17, 0x7632, R13 ;  /* 0x00007632110d7816 */ /* 0x004fe2000000000d */
[----:B------:R-:W-:Y:S01]  /*cd80*/  IMAD.SHL.U32 R17, R75, 0x10, RZ ;  /* 0x000000104b117824 */ /* 0x000fe200078e00ff */
[-C--:B------:R-:W-:Y:S02]  /*cd90*/  IADD3 R12, P6, R99, R72.reuse, RZ ;  /* 0x00000048630c7210 */ /* 0x080fe40007fde0ff */
[-C--:B------:R-:W-:Y:S01]  /*cda0*/  LEA.HI.X.SX32 R5, R5, R73.reuse, 0x1, P5 ;  /* 0x0000004905057211 */ /* 0x080fe200028f0eff */
[----:B------:R1:W-:Y:S01]  /*cdb0*/  STG.E.U16 desc[UR14][R14.64], R13 ;  /* 0x0000000d0e007986 */ /* 0x0003e2000c10150e */
[----:B------:R-:W-:Y:S01]  /*cdc0*/  LEA R16, P5, R101, R72, 0x5 ;  /* 0x0000004865107211 */ /* 0x000fe200078a28ff */
[----:B------:R-:W-:Y:S02]  /*cdd0*/  IMAD R101, R75, 0x4c, RZ ;  /* 0x0000004c4b657824 */ /* 0x000fe400078e02ff */
[----:B------:R2:W-:Y:S01]  /*cde0*/  STG.E.U16 desc[UR14][R76.64], R18 ;  /* 0x000000124c007986 */ /* 0x0005e2000c10150e */
[----:B------:R-:W-:-:S03]  /*cdf0*/  LEA.HI.X.SX32 R17, R17, R73, 0x1, P5 ;  /* 0x0000004911117211 */ /* 0x000fc600028f0eff */
[----:B------:R3:W-:Y:S01]  /*ce00*/  STG.E.U16 desc[UR14][R4.64], R0 ;  /* 0x0000000004007986 */ /* 0x0007e2000c10150e */
[-C--:B-1----:R-:W-:Y:S01]  /*ce10*/  LEA.HI.X.SX32 R13, R93, R73.reuse, 0x1, P6 ;  /* 0x000000495d0d7211 */ /* 0x082fe200030f0eff */
[----:B------:R-:W-:Y:S01]  /*ce20*/  IMAD R93, R75, 0x24, RZ ;  /* 0x000000244b5d7824 */ /* 0x000fe200078e02ff */
[-C--:B------:R-:W-:Y:S01]  /*ce30*/  IADD3 R14, P4, R79, R72.reuse, RZ ;  /* 0x000000484f0e7210 */ /* 0x080fe20007f9e0ff */
[----:B--2---:R-:W-:Y:S02]  /*ce40*/  IMAD R77, R75, 0x26, RZ ;  /* 0x000000264b4d7824 */ /* 0x004fe400078e02ff */
[----:B------:R1:W-:Y:S01]  /*ce50*/  STG.E.U16 desc[UR14][R12.64], R19 ;  /* 0x000000130c007986 */ /* 0x0003e2000c10150e */
[-C--:B------:R-:W-:Y:S01]  /*ce60*/  LEA.HI.X.SX32 R15, R11, R73.reuse, 0x1, P4 ;  /* 0x000000490b0f7211 */ /* 0x080fe200020f0eff */
[----:B------:R-:W-:Y:S01]  /*ce70*/  IMAD R11, R75, 0x13, RZ ;  /* 0x000000134b0b7824 */ /* 0x000fe200078e02ff */
[-C--:B---3--:R-:W-:Y:S01]  /*ce80*/  IADD3 R4, P4, R91, R72.reuse, RZ ;  /* 0x000000485b047210 */ /* 0x088fe20007f9e0ff */
[----:B------:R-:W-:Y:S01]  /*ce90*/  IMAD R5, R75, 0x11, RZ ;  /* 0x000000114b057824 */ /* 0x000fe200078e02ff */
[----:B------:R-:W-:Y:S01]  /*cea0*/  PRMT R0, R20, 0x7632, R0 ;  /* 0x0000763214007816 */ /* 0x000fe20000000000 */
[----:B------:R2:W-:Y:S03]  /*ceb0*/  STG.E.U16 desc[UR14][R14.64], R6 ;  /* 0x000000060e007986 */ /* 0x0005e6000c10150e */
[----:B------:R-:W-:Y:S01]  /*cec0*/  LEA.HI.X.SX32 R5, R5, R73, 0x1, P4 ;  /* 0x0000004905057211 */ /* 0x000fe200020f0eff */
[----:B------:R-:W-:Y:S01]  /*ced0*/  STG.E.U16 desc[UR14][R16.64], R20 ;  /* 0x0000001410007986 */ /* 0x000fe2000c10150e */
[----:B-1----:R-:W-:-:S03]  /*cee0*/  IADD3 R12, P5, R93, R72, RZ ;  /* 0x000000485d0c7210 */ /* 0x002fc60007fbe0ff */
[----:B------:R1:W-:Y:S01]  /*cef0*/  STG.E.U16 desc[UR14][R4.64], R0 ;  /* 0x0000000004007986 */ /* 0x0003e2000c10150e */
[-C--:B------:R-:W-:Y:S01]  /*cf00*/  LEA.HI.X.SX32 R13, R95, R73.reuse, 0x1, P5 ;  /* 0x000000495f0d7211 */ /* 0x080fe200028f0eff */
[----:B------:R-:W-:Y:S01]  /*cf10*/  IMAD R95, R75, 0x28, RZ ;  /* 0x000000284b5f7824 */ /* 0x000fe200078e02ff */
[-C--:B--2---:R-:W-:Y:S02]  /*cf20*/  IADD3 R14, P5, R77, R72.reuse, RZ ;  /* 0x000000484d0e7210 */ /* 0x084fe40007fbe0ff */
[----:B------:R-:W-:Y:S01]  /*cf30*/  PRMT R6, R23, 0x7632, R6 ;  /* 0x0000763217067816 */ /* 0x000fe20000000006 */
[----:B------:R2:W-:Y:S01]  /*cf40*/  STG.E.U16 desc[UR14][R12.64], R21 ;  /* 0x000000150c007986 */ /* 0x0005e2000c10150e */
[----:B------:R-:W-:Y:S01]  /*cf50*/  LEA.HI.X.SX32 R15, R11, R73, 0x1, P5 ;  /* 0x000000490b0f7211 */ /* 0x000fe200028f0eff */
[----:B------:R-:W-:Y:S01]  /*cf60*/  IMAD R11, R75, 0x17, RZ ;  /* 0x000000174b0b7824 */ /* 0x000fe200078e02ff */
[-C--:B------:R-:W-:Y:S01]  /*cf70*/  IADD3 R18, P4, R95, R72.reuse, RZ ;  /* 0x000000485f127210 */ /* 0x080fe20007f9e0ff */
[----:B-1----:R-:W-:Y:S01]  /*cf80*/  IMAD R5, R75, 0x15, RZ ;  /* 0x000000154b057824 */ /* 0x002fe200078e02ff */
[----:B------:R-:W-:-:S02]  /*cf90*/  IADD3 R4, P5, R105, R72, RZ ;  /* 0x0000004869047210 */ /* 0x000fc40007fbe0ff */
[-C--:B------:R-:W-:Y:S01]  /*cfa0*/  LEA.HI.X.SX32 R19, R97, R73.reuse, 0x1, P4 ;  /* 0x0000004961137211 */ /* 0x080fe200020f0eff */
[----:B------:R-:W-:Y:S01]  /*cfb0*/  IMAD R97, R75, 0x50, RZ ;  /* 0x000000504b617824 */ /* 0x000fe200078e02ff */
[----:B------:R-:W-:Y:S02]  /*cfc0*/  LEA.HI.X.SX32 R5, R5, R73, 0x1, P5 ;  /* 0x0000004905057211 */ /* 0x000fe400028f0eff */
[----:B--2---:R-:W-:Y:S01]  /*cfd0*/  PRMT R13, R21, 0x7632, R13 ;  /* 0x00007632150d7816 */ /* 0x004fe2000000000d */
[----:B------:R-:W-:Y:S01]  /*cfe0*/  IMAD R21, R75, 0x2e, RZ ;  /* 0x0000002e4b157824 */ /* 0x000fe200078e02ff */
[-C--:B------:R-:W-:Y:S02]  /*cff0*/  IADD3 R12, P6, R107, R72.reuse, RZ ;  /* 0x000000486b0c7210 */ /* 0x080fe40007fde0ff */
[----:B------:R-:W-:Y:S01]  /*d000*/  PRMT R0, R22, 0x7632, R0 ;  /* 0x0000763216007816 */ /* 0x000fe20000000000 */
[----:B------:R1:W-:Y:S01]  /*d010*/  STG.E.U16 desc[UR14][R14.64], R13 ;  /* 0x0000000d0e007986 */ /* 0x0003e2000c10150e */
[----:B------:R-:W-:-:S03]  /*d020*/  IADD3 R16, P4, R109, R72, RZ ;  /* 0x000000486d107210 */ /* 0x000fc60007f9e0ff */
[----:B------:R2:W-:Y:S01]  /*d030*/  STG.E.U16 desc[UR14][R18.64], R22 ;  /* 0x0000001612007986 */ /* 0x0005e2000c10150e */
[-C--:B------:R-:W-:Y:S01]  /*d040*/  LEA.HI.X.SX32 R17, R85, R73.reuse, 0x1, P4 ;  /* 0x0000004955117211 */ /* 0x080fe200020f0eff */
[----:B------:R-:W-:Y:S02]  /*d050*/  IMAD R85, R75, 0x5e, RZ ;  /* 0x0000005e4b557824 */ /* 0x000fe400078e02ff */
[----:B------:R3:W-:Y:S01]  /*d060*/  STG.E.U16 desc[UR14][R4.64], R0 ;  /* 0x0000000004007986 */ /* 0x0007e2000c10150e */
[----:B-1----:R-:W-:Y:S02]  /*d070*/  LEA.HI.X.SX32 R13, R81, R73, 0x1, P6 ;  /* 0x00000049510d7211 */ /* 0x002fe400030f0eff */
[----:B------:R-:W1:Y:S01]  /*d080*/  LDC R81, c[0x0][0x278] ;  /* 0x00009e00ff517b82 */ /* 0x000e620000000800 */
[-C--:B------:R-:W-:Y:S02]  /*d090*/  IADD3 R14, P5, R21, R72.reuse, RZ ;  /* 0x00000048150e7210 */ /* 0x080fe40007fbe0ff */
[----:B------:R4:W-:Y:S01]  /*d0a0*/  STG.E.U16 desc[UR14][R12.64], R23 ;  /* 0x000000170c007986 */ /* 0x0009e2000c10150e */
[----:B--2---:R-:W-:-:S02]  /*d0b0*/  IADD3 R18, P6, R113, R72, RZ ;  /* 0x0000004871127210 */ /* 0x004fc40007fde0ff */
[-C--:B------:R-:W-:Y:S01]  /*d0c0*/  LEA.HI.X.SX32 R15, R11, R73.reuse, 0x1, P5 ;  /* 0x000000490b0f7211 */ /* 0x080fe200028f0eff */
[----:B---3--:R-:W-:Y:S01]  /*d0d0*/  IMAD R5, R75, 0x19, RZ ;  /* 0x000000194b057824 */ /* 0x008fe200078e02ff */
[----:B------:R-:W-:Y:S01]  /*d0e0*/  IADD3 R4, P5, R111, R72, RZ ;  /* 0x000000486f047210 */ /* 0x000fe20007fbe0ff */
[----:B------:R-:W-:Y:S01]  /*d0f0*/  IMAD R11, R75, 0x1b, RZ ;  /* 0x0000001b4b0b7824 */ /* 0x000fe200078e02ff */
[----:B0-----:R-:W-:Y:S01]  /*d100*/  PRMT R0, R24, 0x7632, R0 ;  /* 0x0000763218007816 */ /* 0x001fe20000000000 */
[----:B------:R0:W-:Y:S01]  /*d110*/  STG.E.U16 desc[UR14][R14.64], R6 ;  /* 0x000000060e007986 */ /* 0x0001e2000c10150e */
[-C--:B------:R-:W-:Y:S02]  /*d120*/  LEA.HI.X.SX32 R5, R5, R73.reuse, 0x1, P5 ;  /* 0x0000004905057211 */ /* 0x080fe400028f0eff */
[----:B------:R-:W-:Y:S01]  /*d130*/  LEA.HI.X.SX32 R19, R89, R73, 0x1, P6 ;  /* 0x0000004959137211 */ /* 0x000fe200030f0eff */
[C---:B----4-:R-:W-:Y:S01]  /*d140*/  IMAD R23, R75.reuse, 0x36, RZ ;  /* 0x000000364b177824 */ /* 0x050fe200078e02ff */
[----:B------:R2:W-:Y:S01]  /*d150*/  STG.E.U16 desc[UR14][R16.64], R24 ;  /* 0x0000001810007986 */ /* 0x0005e2000c10150e */
[----:B------:R-:W-:Y:S01]  /*d160*/  IMAD R89, R75, 0x54, RZ ;  /* 0x000000544b597824 */ /* 0x000fe200078e02ff */
[----:B------:R-:W-:-:S02]  /*d170*/  PRMT R22, R39, 0x7632, R22 ;  /* 0x0000763227167816 */ /* 0x000fc40000000016 */
[-C--:B------:R-:W-:Y:S01]  /*d180*/  IADD3 R12, P5, R23, R72.reuse, RZ ;  /* 0x00000048170c7210 */ /* 0x080fe20007fbe0ff */
[----:B------:R3:W-:Y:S01]  /*d190*/  STG.E.U16 desc[UR14][R4.64], R0 ;  /* 0x0000000004007986 */ /* 0x0007e2000c10150e */
[-C--:B0-----:R-:W-:Y:S02]  /*d1a0*/  IADD3 R14, P4, R115, R72.reuse, RZ ;  /* 0x00000048730e7210 */ /* 0x081fe40007f9e0ff */
[-C--:B------:R-:W-:Y:S01]  /*d1b0*/  LEA.HI.X.SX32 R13, R11, R73.reuse, 0x1, P5 ;  /* 0x000000490b0d7211 */ /* 0x080fe200028f0eff */
[----:B------:R0:W-:Y:S01]  /*d1c0*/  STG.E.U16 desc[UR14][R18.64], R25 ;  /* 0x0000001912007986 */ /* 0x0001e2000c10150e */
[----:B------:R-:W-:Y:S01]  /*d1d0*/  LEA.HI.X.SX32 R15, R99, R73, 0x1, P4 ;  /* 0x00000049630f7211 */ /* 0x000fe200020f0eff */
[----:B------:R-:W-:Y:S01]  /*d1e0*/  IMAD R11, R75, 0x1f, RZ ;  /* 0x0000001f4b0b7824 */ /* 0x000fe200078e02ff */
[----:B--2---:R-:W-:Y:S01]  /*d1f0*/  PRMT R17, R25, 0x7632, R17 ;  /* 0x0000763219117816 */ /* 0x004fe20000000011 */
[----:B------:R-:W-:Y:S01]  /*d200*/  IMAD R99, R75, 0x52, RZ ;  /* 0x000000524b637824 */ /* 0x000fe200078e02ff */
[-C--:B------:R-:W-:Y:S01]  /*d210*/  IADD3 R16, P6, R119, R72.reuse, RZ ;  /* 0x0000004877107210 */ /* 0x080fe20007fde0ff */
[----:B---3--:R-:W-:Y:S01]  /*d220*/  IMAD R5, R75, 0x1d, RZ ;  /* 0x0000001d4b057824 */ /* 0x008fe200078e02ff */
[----:B------:R-:W-:Y:S01]  /*d230*/  IADD3 R4, P5, R117, R72, RZ ;  /* 0x0000004875047210 */ /* 0x000fe20007fbe0ff */
[----:B------:R2:W-:Y:S01]  /*d240*/  STG.E.U16 desc[UR14][R12.64], R17 ;  /* 0x000000110c007986 */ /* 0x0005e2000c10150e */
[----:B------:R-:W-:-:S02]  /*d250*/  PRMT R0, R26, 0x7632, R0 ;  /* 0x000076321a007816 */ /* 0x000fc40000000000 */
[-C--:B------:R-:W-:Y:S01]  /*d260*/  LEA.HI.X.SX32 R5, R5, R73.reuse, 0x1, P5 ;  /* 0x0000004905057211 */ /* 0x080fe200028f0eff */
[----:B0-----:R-:W-:Y:S01]  /*d270*/  IMAD.SHL.U32 R19, R75, 0x20, RZ ;  /* 0x000000204b137824 */ /* 0x001fe200078e00ff */
[-C--:B-1----:R-:W-:Y:S01]  /*d280*/  LEA R18, P5, R81, R72.reuse, 0x6 ;  /* 0x0000004851127211 */ /* 0x082fe200078a30ff */
[----:B------:R0:W-:Y:S01]  /*d290*/  STG.E.U16 desc[UR14][R14.64], R26 ;  /* 0x0000001a0e007986 */ /* 0x0001e2000c10150e */
[----:B------:R-:W-:Y:S01]  /*d2a0*/  PRMT R6, R27, 0x7632, R6 ;  /* 0x000076321b067816 */ /* 0x000fe20000000006 */
[----:B------:R-:W-:Y:S01]  /*d2b0*/  IMAD R81, R75, 0x62, RZ ;  /* 0x000000624b517824 */ /* 0x000fe200078e02ff */
[-C--:B------:R-:W-:Y:S01]  /*d2c0*/  LEA.HI.X.SX32 R19, R19, R73.reuse, 0x1, P5 ;  /* 0x0000004913137211 */ /* 0x080fe200028f0eff */
[----:B------:R1:W-:Y:S01]  /*d2d0*/  STG.E.U16 desc[UR14][R4.64], R0 ;  /* 0x0000000004007986 */ /* 0x0003e2000c10150e */
[----:B------:R-:W-:Y:S01]  /*d2e0*/  IMAD R25, R75, 0x72, RZ ;  /* 0x000000724b197824 */ /* 0x000fe200078e02ff */
[-C--:B--2---:R-:W-:Y:S02]  /*d2f0*/  IADD3 R12, P4, R121, R72.reuse, RZ ;  /* 0x00000048790c7210 */ /* 0x084fe40007f9e0ff */
[-C--:B------:R-:W-:Y:S01]  /*d300*/  LEA.HI.X.SX32 R17, R79, R73.reuse, 0x1, P6 ;  /* 0x000000494f117211 */ /* 0x080fe200030f0eff */
[----:B------:R-:W-:Y:S01]  /*d310*/  IMAD R79, R75, 0x60, RZ ;  /* 0x000000604b4f7824 */ /* 0x000fe200078e02ff */
[----:B------:R-:W-:Y:S01]  /*d320*/  LEA.HI.X.SX32 R13, R11, R73, 0x1, P4 ;  /* 0x000000490b0d7211 */ /* 0x000fe200020f0eff */
[----:B------:R-:W-:Y:S01]  /*d330*/  IMAD R11, R75, 0x23, RZ ;  /* 0x000000234b0b7824 */ /* 0x000fe200078e02ff */
[-C--:B0-----:R-:W-:Y:S01]  /*d340*/  IADD3 R14, P5, R125, R72.reuse, RZ ;  /* 0x000000487d0e7210 */ /* 0x081fe20007fbe0ff */
[----:B------:R0:W-:Y:S01]  /*d350*/  STG.E.U16 desc[UR14][R16.64], R27 ;  /* 0x0000001b10007986 */ /* 0x0001e2000c10150e */
[----:B-----5:R-:W-:Y:S01]  /*d360*/  PRMT R24, R49, 0x7632, R24 ;  /* 0x0000763231187816 */ /* 0x020fe20000000018 */
[----:B-1----:R-:W-:Y:S01]  /*d370*/  IMAD R5, R75, 0x21, RZ ;  /* 0x000000214b057824 */ /* 0x002fe200078e02ff */
[----:B------:R-:W-:Y:S01]  /*d380*/  IADD3 R4, P4, R123, R72, RZ ;  /* 0x000000487b047210 */ /* 0x000fe20007f9e0ff */
[----:B------:R1:W-:Y:S01]  /*d390*/  STG.E.U16 desc[UR14][R12.64], R6 ;  /* 0x000000060c007986 */ /* 0x0003e2000c10150e */
[----:B------:R-:W-:-:S02]  /*d3a0*/  PRMT R0, R28, 0x7632, R0 ;  /* 0x000076321c007816 */ /* 0x000fc40000000000 */
[-C--:B------:R-:W-:Y:S01]  /*d3b0*/  LEA.HI.X.SX32 R5, R5, R73.reuse, 0x1, P4 ;  /* 0x0000004905057211 */ /* 0x080fe200020f0eff */
[----:B------:R2:W-:Y:S01]  /*d3c0*/  STG.E.U16 desc[UR14][R18.64], R28 ;  /* 0x0000001c12007986 */ /* 0x0005e2000c10150e */
[-C--:B------:R-:W-:Y:S01]  /*d3d0*/  LEA.HI.X.SX32 R15, R91, R73.reuse, 0x1, P5 ;  /* 0x000000495b0f7211 */ /* 0x080fe200028f0eff */
[----:B------:R-:W-:Y:S01]  /*d3e0*/  IMAD R91, R75, 0x58, RZ ;  /* 0x000000584b5b7824 */ /* 0x000fe200078e02ff */
[-C--:B0-----:R-:W-:Y:S01]  /*d3f0*/  IADD3 R16, P4, R129, R72.reuse, RZ ;  /* 0x0000004881107210 */ /* 0x081fe20007f9e0ff */
[----:B------:R0:W-:Y:S01]  /*d400*/  STG.E.U16 desc[UR14][R4.64], R0 ;  /* 0x0000000004007986 */ /* 0x0001e2000c10150e */
[----:B------:R-:W-:Y:S02]  /*d410*/  IMAD R27, R75, 0x64, RZ ;  /* 0x000000644b1b7824 */ /* 0x000fe400078e02ff */
[----:B------:R-:W-:Y:S01]  /*d420*/  LEA.HI.X.SX32 R17, R93, R73, 0x1, P4 ;  /* 0x000000495d117211 */ /* 0x000fe200020f0eff */
[----:B------:R3:W-:Y:S01]  /*d430*/  STG.E.U16 desc[UR14][R14.64], R29 ;  /* 0x0000001d0e007986 */ /* 0x0007e2000c10150e */
[----:B-1----:R-:W-:Y:S01]  /*d440*/  IADD3 R12, P5, R127, R72, RZ ;  /* 0x000000487f0c7210 */ /* 0x002fe20007fbe0ff */
[----:B------:R-:W-:Y:S01]  /*d450*/  IMAD R93, R75, 0x5a, RZ ;  /* 0x0000005a4b5d7824 */ /* 0x000fe200078e02ff */
[----:B------:R-:W-:-:S02]  /*d460*/  PRMT R6, R31, 0x7632, R6 ;  /* 0x000076321f067816 */ /* 0x000fc40000000006 */
[-C--:B------:R-:W-:Y:S01]  /*d470*/  LEA.HI.X.SX32 R13, R11, R73.reuse, 0x1, P5 ;  /* 0x000000490b0d7211 */ /* 0x080fe200028f0eff */
[----:B------:R-:W-:Y:S01]  /*d480*/  IMAD R11, R75, 0x27, RZ ;  /* 0x000000274b0b7824 */ /* 0x000fe200078e02ff */
[-C--:B--2---:R-:W-:Y:S01]  /*d490*/  IADD3 R18, P4, R97, R72.reuse, RZ ;  /* 0x0000004861127210 */ /* 0x084fe20007f9e0ff */
[----:B0-----:R-:W-:Y:S01]  /*d4a0*/  IMAD R5, R75, 0x25, RZ ;  /* 0x000000254b057824 */ /* 0x001fe200078e02ff */
[----:B------:R-:W-:Y:S02]  /*d4b0*/  IADD3 R4, P5, R131, R72, RZ ;  /* 0x0000004883047210 */ /* 0x000fe40007fbe0ff */
[----:B------:R-:W-:Y:S02]  /*d4c0*/  PRMT R0, R30, 0x7632, R0 ;  /* 0x000076321e007816 */ /* 0x000fe40000000000 */
[----:B---3--:R-:W-:Y:S01]  /*d4d0*/  PRMT R15, R29, 0x7632, R15 ;  /* 0x000076321d0f7816 */ /* 0x008fe2000000000f */
[----:B------:R-:W-:Y:S01]  /*d4e0*/  IMAD R29, R75, 0x68, RZ ;  /* 0x000000684b1d7824 */ /* 0x000fe200078e02ff */
[----:B------:R-:W-:-:S02]  /*d4f0*/  LEA.HI.X.SX32 R5, R5, R73, 0x1, P5 ;  /* 0x0000004905057211 */ /* 0x000fc400028f0eff */
[-C--:B------:R-:W-:Y:S01]  /*d500*/  IADD3 R14, P6, R101, R72.reuse, RZ ;  /* 0x00000048650e7210 */ /* 0x080fe20007fde0ff */
[----:B------:R0:W-:Y:S01]  /*d510*/  STG.E.U16 desc[UR14][R12.64], R15 ;  /* 0x0000000f0c007986 */ /* 0x0001e2000c10150e */
[----:B------:R-:W-:Y:S01]  /*d520*/  LEA.HI.X.SX32 R19, R95, R73, 0x1, P4 ;  /* 0x000000495f137211 */ /* 0x000fe200020f0eff */
[----:B------:R-:W-:Y:S02]  /*d530*/  IMAD R95, R75, 0x56, RZ ;  /* 0x000000564b5f7824 */ /* 0x000fe400078e02ff */
[----:B------:R1:W-:Y:S04]  /*d540*/  STG.E.U16 desc[UR14][R16.64], R30 ;  /* 0x0000001e10007986 */ /* 0x0003e8000c10150e */
[----:B------:R2:W-:Y:S01]  /*d550*/  STG.E.U16 desc[UR14][R4.64], R0 ;  /* 0x0000000004007986 */ /* 0x0005e2000c10150e */
[----:B0-----:R-:W-:-:S02]  /*d560*/  IADD3 R12, P5, R103, R72, RZ ;  /* 0x00000048670c7210 */ /* 0x001fc40007fbe0ff */
[-C--:B------:R-:W-:Y:S01]  /*d570*/  LEA.HI.X.SX32 R15, R77, R73.reuse, 0x1, P6 ;  /* 0x000000494d0f7211 */ /* 0x080fe200030f0eff */
[----:B------:R-:W-:Y:S01]  /*d580*/  IMAD R77, R75, 0x5c, RZ ;  /* 0x0000005c4b4d7824 */ /* 0x000fe200078e02ff */
[-C--:B------:R-:W-:Y:S01]  /*d590*/  LEA.HI.X.SX32 R13, R11, R73.reuse, 0x1, P5 ;  /* 0x000000490b0d7211 */ /* 0x080fe200028f0eff */
[----:B------:R-:W-:Y:S01]  /*d5a0*/  IMAD R11, R75, 0x2b, RZ ;  /* 0x0000002b4b0b7824 */ /* 0x000fe200078e02ff */
[-C--:B-1----:R-:W-:Y:S01]  /*d5b0*/  IADD3 R16, P6, R89, R72.reuse, RZ ;  /* 0x0000004859107210 */ /* 0x082fe20007fde0ff */
[----:B------:R0:W-:Y:S01]  /*d5c0*/  STG.E.U16 desc[UR14][R14.64], R31 ;  /* 0x0000001f0e007986 */ /* 0x0001e2000c10150e */
[----:B--2---:R-:W-:Y:S01]  /*d5d0*/  IMAD R5, R75, 0x29, RZ ;  /* 0x000000294b057824 */ /* 0x004fe200078e02ff */
[----:B------:R-:W-:Y:S02]  /*d5e0*/  IADD3 R4, P5, R99, R72, RZ ;  /* 0x0000004863047210 */ /* 0x000fe40007fbe0ff */
[----:B------:R-:W-:Y:S01]  /*d5f0*/  PRMT R0, R32, 0x7632, R0 ;  /* 0x0000763220007816 */ /* 0x000fe20000000000 */
[----:B------:R1:W-:Y:S01]  /*d600*/  STG.E.U16 desc[UR14][R12.64], R6 ;  /* 0x000000060c007986 */ /* 0x0003e2000c10150e */
[----:B------:R-:W-:-:S02]  /*d610*/  LEA.HI.X.SX32 R5, R5, R73, 0x1, P5 ;  /* 0x0000004905057211 */ /* 0x000fc400028f0eff */
[----:B------:R-:W-:Y:S01]  /*d620*/  LEA.HI.X.SX32 R17, R105, R73, 0x1, P6 ;  /* 0x0000004969117211 */ /* 0x000fe200030f0eff */
[----:B------:R2:W-:Y:S01]  /*d630*/  STG.E.U16 desc[UR14][R18.64], R32 ;  /* 0x0000002012007986 */ /* 0x0005e2000c10150e */
[----:B0-----:R-:W-:-:S03]  /*d640*/  IADD3 R14, P4, R91, R72, RZ ;  /* 0x000000485b0e7210 */ /* 0x001fc60007f9e0ff */
[----:B------:R0:W-:Y:S01]  /*d650*/  STG.E.U16 desc[UR14][R4.64], R0 ;  /* 0x0000000004007986 */ /* 0x0001e2000c10150e */
[----:B------:R-:W-:Y:S01]  /*d660*/  IMAD R31, R75, 0x6a, RZ ;  /* 0x0000006a4b1f7824 */ /* 0x000fe200078e02ff */
[-C--:B------:R-:W-:Y:S02]  /*d670*/  LEA.HI.X.SX32 R15, R107, R73.reuse, 0x1, P4 ;  /* 0x000000496b0f7211 */ /* 0x080fe400020f0eff */
[----:B------:R3:W-:Y:S01]  /*d680*/  STG.E.U16 desc[UR14][R16.64], R33 ;  /* 0x0000002110007986 */ /* 0x0007e2000c10150e */
[-C--:B-1----:R-:W-:Y:S01]  /*d690*/  IADD3 R12, P5, R95, R72.reuse, RZ ;  /* 0x000000485f0c7210 */ /* 0x082fe20007fbe0ff */
[----:B------:R-:W-:Y:S01]  /*d6a0*/  IMAD.SHL.U32 R107, R75, 0x40, RZ ;  /* 0x000000404b6b7824 */ /* 0x000fe200078e00ff */
[-C--:B------:R-:W-:Y:S01]  /*d6b0*/  IADD3 R20, P4, R79, R72.reuse, RZ ;  /* 0x000000484f147210 */ /* 0x080fe20007f9e0ff */
[----:B--2---:R-:W-:Y:S01]  /*d6c0*/  IMAD R19, R75, 0x6c, RZ ;  /* 0x0000006c4b137824 */ /* 0x004fe200078e02ff */
[----:B------:R-:W-:Y:S01]  /*d6d0*/  LEA.HI.X.SX32 R13, R11, R73, 0x1, P5 ;  /* 0x000000490b0d7211 */ /* 0x000fe200028f0eff */
[----:B------:R-:W-:Y:S01]  /*d6e0*/  IMAD R11, R75, 0x2f, RZ ;  /* 0x0000002f4b0b7824 */ /* 0x000fe200078e02ff */
[----:B------:R-:W-:Y:S01]  /*d6f0*/  PRMT R6, R35, 0x7632, R6 ;  /* 0x0000763223067816 */ /* 0x000fe20000000006 */
[----:B0-----:R-:W-:Y:S01]  /*d700*/  IMAD R5, R75, 0x2d, RZ ;  /* 0x0000002d4b057824 */ /* 0x001fe200078e02ff */
[----:B------:R-:W-:-:S02]  /*d710*/  IADD3 R4, P5, R93, R72, RZ ;  /* 0x000000485d047210 */ /* 0x000fc40007fbe0ff */
[----:B------:R-:W-:Y:S02]  /*d720*/  PRMT R0, R34, 0x7632, R0 ;  /* 0x0000763222007816 */ /* 0x000fe40000000000 */
[----:B---3--:R-:W-:Y:S01]  /*d730*/  PRMT R17, R33, 0x7632, R17 ;  /* 0x0000763221117816 */ /* 0x008fe20000000011 */
[----:B------:R-:W-:Y:S01]  /*d740*/  IMAD R33, R75, 0x6e, RZ ;  /* 0x0000006e4b217824 */ /* 0x000fe200078e02ff */
[-C--:B------:R-:W-:Y:S02]  /*d750*/  IADD3 R16, P6, R77, R72.reuse, RZ ;  /* 0x000000484d107210 */ /* 0x080fe40007fde0ff */
[----:B------:R-:W-:Y:S01]  /*d760*/  LEA.HI.X.SX32 R5, R5, R73, 0x1, P5 ;  /* 0x0000004905057211 */ /* 0x000fe200028f0eff */
[----:B------:R0:W-:Y:S01]  /*d770*/  STG.E.U16 desc[UR14][R12.64], R17 ;  /* 0x000000110c007986 */ /* 0x0001e2000c10150e */
[----:B------:R-:W-:Y:S02]  /*d780*/  PRMT R18, R37, 0x7632, R18 ;  /* 0x0000763225127816 */ /* 0x000fe40000000012 */
[----:B------:R-:W-:Y:S01]  /*d790*/  PRMT R32, R67, 0x7632, R32 ;  /* 0x0000763243207816 */ /* 0x000fe20000000020 */
[----:B------:R1:W-:Y:S04]  /*d7a0*/  STG.E.U16 desc[UR14][R14.64], R34 ;  /* 0x000000220e007986 */ /* 0x0003e8000c10150e */
[----:B------:R2:W-:Y:S01]  /*d7b0*/  STG.E.U16 desc[UR14][R4.64], R0 ;  /* 0x0000000004007986 */ /* 0x0005e2000c10150e */
[----:B0-----:R-:W-:-:S02]  /*d7c0*/  IADD3 R12, P5, R85, R72, RZ ;  /* 0x00000048550c7210 */ /* 0x001fc40007fbe0ff */
[-C--:B------:R-:W-:Y:S02]  /*d7d0*/  LEA.HI.X.SX32 R17, R21, R73.reuse, 0x1, P6 ;  /* 0x0000004915117211 */ /* 0x080fe400030f0eff */
[-C--:B------:R-:W-:Y:S01]  /*d7e0*/  LEA.HI.X.SX32 R13, R11, R73.reuse, 0x1, P5 ;  /* 0x000000490b0d7211 */ /* 0x080fe200028f0eff */
[----:B------:R-:W-:Y:S01]  /*d7f0*/  IMAD R11, R75, 0x33, RZ ;  /* 0x000000334b0b7824 */ /* 0x000fe200078e02ff */
[-C--:B-1----:R-:W-:Y:S01]  /*d800*/  IADD3 R14, P6, R27, R72.reuse, RZ ;  /* 0x000000481b0e7210 */ /* 0x082fe20007fde0ff */
[----:B------:R0:W-:Y:S01]  /*d810*/  STG.E.U16 desc[UR14][R16.64], R35 ;  /* 0x0000002310007986 */ /* 0x0001e2000c10150e */
[----:B--2---:R-:W-:Y:S01]  /*d820*/  IMAD R5, R75, 0x31, RZ ;  /* 0x000000314b057824 */ /* 0x004fe200078e02ff */
[----:B------:R-:W-:Y:S02]  /*d830*/  IADD3 R4, P5, R81, R72, RZ ;  /* 0x0000004851047210 */ /* 0x000fe40007fbe0ff */
[-C--:B------:R-:W-:Y:S01]  /*d840*/  LEA.HI.X.SX32 R21, R109, R73.reuse, 0x1, P4 ;  /* 0x000000496d157211 */ /* 0x080fe200020f0eff */
[----:B------:R1:W-:Y:S01]  /*d850*/  STG.E.U16 desc[UR14][R12.64], R6 ;  /* 0x000000060c007986 */ /* 0x0003e2000c10150e */
[-C--:B------:R-:W-:Y:S01]  /*d860*/  LEA.HI.X.SX32 R5, R5, R73.reuse, 0x1, P5 ;  /* 0x0000004905057211 */ /* 0x080fe200028f0eff */
[----:B------:R-:W2:Y:S01]  /*d870*/  LDC R109, c[0x0][0x278] ;  /* 0x00009e00ff6d7b82 */ /* 0x000ea20000000800 */
[----:B------:R-:W-:Y:S01]  /*d880*/  PRMT R0, R40, 0x7632, R0 ;  /* 0x0000763228007816 */ /* 0x000fe20000000000 */
[----:B------:R3:W-:Y:S01]  /*d890*/  STG.E.U16 desc[UR14][R20.64], R40 ;  /* 0x0000002814007986 */ /* 0x0007e2000c10150e */
[----:B------:R-:W-:Y:S01]  /*d8a0*/  LEA.HI.X.SX32 R15, R111, R73, 0x1, P6 ;  /* 0x000000496f0f7211 */ /* 0x000fe200030f0eff */
[----:B0-----:R-:W-:-:S02]  /*d8b0*/  IMAD R35, R75, 0x66, RZ ;  /* 0x000000664b237824 */ /* 0x001fc400078e02ff */
[----:B------:R0:W-:Y:S01]  /*d8c0*/  STG.E.U16 desc[UR14][R4.64], R0 ;  /* 0x0000000004007986 */ /* 0x0001e2000c10150e */
[-C--:B------:R-:W-:Y:S02]  /*d8d0*/  IADD3 R16, P4, R29, R72.reuse, RZ ;  /* 0x000000481d107210 */ /* 0x080fe40007f9e0ff */
[-C--:B-1----:R-:W-:Y:S01]  /*d8e0*/  IADD3 R12, P5, R35, R72.reuse, RZ ;  /* 0x00000048230c7210 */ /* 0x082fe20007fbe0ff */
[----:B------:R1:W-:Y:S01]  /*d8f0*/  STG.E.U16 desc[UR14][R14.64], R41 ;  /* 0x000000290e007986 */ /* 0x0003e2000c10150e */
[-C--:B------:R-:W-:Y:S02]  /*d900*/  LEA.HI.X.SX32 R17, R113, R73.reuse, 0x1, P4 ;  /* 0x0000004971117211 */ /* 0x080fe400020f0eff */
[----:B------:R-:W-:Y:S01]  /*d910*/  LEA.HI.X.SX32 R13, R11, R73, 0x1, P5 ;  /* 0x000000490b0d7211 */ /* 0x000fe200028f0eff */
[----:B---3--:R-:W-:Y:S01]  /*d920*/  IMAD R21, R75, 0x37, RZ ;  /* 0x000000374b157824 */ /* 0x008fe200078e02ff */
[----:B------:R-:W-:Y:S01]  /*d930*/  PRMT R6, R43, 0x7632, R6 ;  /* 0x000076322b067816 */ /* 0x000fe20000000006 */
[----:B------:R-:W-:Y:S01]  /*d940*/  IMAD R11, R75, 0x74, RZ ;  /* 0x000000744b0b7824 */ /* 0x000fe200078e02ff */
[----:B0-----:R-:W-:Y:S01]  /*d950*/  IADD3 R4, P5, R31, R72, RZ ;  /* 0x000000481f047210 */ /* 0x001fe20007fbe0ff */
[----:B------:R-:W-:Y:S01]  /*d960*/  IMAD R5, R75, 0x35, RZ ;  /* 0x000000354b057824 */ /* 0x000fe200078e02ff */
[----:B------:R-:W-:-:S02]  /*d970*/  PRMT R0, R42, 0x7632, R0 ;  /* 0x000076322a007816 */ /* 0x000fc40000000000 */
[----:B------:R-:W-:Y:S02]  /*d980*/  PRMT R20, R38, 0x7632, R20 ;  /* 0x0000763226147816 */ /* 0x000fe40000000014 */
[----:B-1----:R-:W-:Y:S02]  /*d990*/  PRMT R15, R41, 0x7632, R15 ;  /* 0x00007632290f7816 */ /* 0x002fe4000000000f */
[-C--:B------:R-:W-:Y:S02]  /*d9a0*/  IADD3 R14, P6, R19, R72.reuse, RZ ;  /* 0x00000048130e7210 */ /* 0x080fe40007fde0ff */
[-C--:B------:R-:W-:Y:S01]  /*d9b0*/  LEA.HI.X.SX32 R5, R5, R73.reuse, 0x1, P5 ;  /* 0x0000004905057211 */ /* 0x080fe200028f0eff */
[----:B------:R0:W-:Y:S04]  /*d9c0*/  STG.E.U16 desc[UR14][R12.64], R15 ;  /* 0x0000000f0c007986 */ /* 0x0001e8000c10150e */
[----:B------:R1:W-:Y:S04]  /*d9d0*/  STG.E.U16 desc[UR14][R16.64], R42 ;  /* 0x0000002a10007986 */ /* 0x0003e8000c10150e */
[----:B------:R3:W-:Y:S01]  /*d9e0*/  STG.E.U16 desc[UR14][R4.64], R0 ;  /* 0x0000000004007986 */ /* 0x0007e2000c10150e */
[----:B0-----:R-:W-:Y:S01]  /*d9f0*/  LEA.HI.X.SX32 R15, R23, R73, 0x1, P6 ;  /* 0x00000049170f7211 */ /* 0x001fe200030f0eff */
[----:B------:R-:W-:Y:S01]  /*da00*/  IMAD R23, R75, 0x70, RZ ;  /* 0x000000704b177824 */ /* 0x000fe200078e02ff */
[----:B------:R-:W-:-:S02]  /*da10*/  IADD3 R12, P5, R33, R72, RZ ;  /* 0x00000048210c7210 */ /* 0x000fc40007fbe0ff */
[-C--:B-1----:R-:W-:Y:S01]  /*da20*/  IADD3 R16, P6, R11, R72.reuse, RZ ;  /* 0x000000480b107210 */ /* 0x082fe20007fde0ff */
[----:B------:R0:W-:Y:S01]  /*da30*/  STG.E.U16 desc[UR14][R14.64], R43 ;  /* 0x0000002b0e007986 */ /* 0x0001e2000c10150e */
[-C--:B------:R-:W-:Y:S02]  /*da40*/  IADD3 R40, P4, R23, R72.reuse, RZ ;  /* 0x0000004817287210 */ /* 0x080fe40007f9e0ff */
[-C--:B------:R-:W-:Y:S01]  /*da50*/  LEA.HI.X.SX32 R13, R21, R73.reuse, 0x1, P5 ;  /* 0x00000049150d7211 */ /* 0x080fe200028f0eff */
[----:B---3--:R-:W-:Y:S01]  /*da60*/  IMAD R5, R75, 0x39, RZ ;  /* 0x000000394b057824 */ /* 0x008fe200078e02ff */
[-C--:B------:R-:W-:Y:S01]  /*da70*/  IADD3 R4, P5, R25, R72.reuse, RZ ;  /* 0x0000004819047210 */ /* 0x080fe20007fbe0ff */
[----:B------:R-:W1:Y:S01]  /*da80*/  LDC R0, c[0x0][0x278] ;  /* 0x00009e00ff007b82 */ /* 0x000e620000000800 */
[-C--:B------:R-:W-:Y:S01]  /*da90*/  LEA.HI.X.SX32 R41, R115, R73.reuse, 0x1, P4 ;  /* 0x0000004973297211 */ /* 0x080fe200020f0eff */
[----:B------:R3:W-:Y:S01]  /*daa0*/  STG.E.U16 desc[UR14][R12.64], R6 ;  /* 0x000000060c007986 */ /* 0x0007e2000c10150e */
[-C--:B------:R-:W-:Y:S01]  /*dab0*/  LEA.HI.X.SX32 R5, R5, R73.reuse, 0x1, P5 ;  /* 0x0000004905057211 */ /* 0x080fe200028f0eff */
[----:B------:R-:W-:Y:S01]  /*dac0*/  IMAD R21, R75, 0x76, RZ ;  /* 0x000000764b157824 */ /* 0x000fe200078e02ff */
[----:B------:R-:W-:Y:S01]  /*dad0*/  LEA.HI.X.SX32 R17, R117, R73, 0x1, P6 ;  /* 0x0000004975117211 */ /* 0x000fe200030f0eff */
[----:B------:R4:W-:Y:S01]  /*dae0*/  STG.E.U16 desc[UR14][R40.64], R36 ;  /* 0x0000002428007986 */ /* 0x0009e2000c10150e */
[----:B0-----:R-:W-:Y:S01]  /*daf0*/  PRMT R14, R36, 0x7632, R14 ;  /* 0x00007632240e7816 */ /* 0x001fe2000000000e */
[----:B------:R-:W-:Y:S01]  /*db00*/  IMAD R15, R75, 0x78, RZ ;  /* 0x000000784b0f7824 */ /* 0x000fe200078e02ff */
[----:B------:R-:W-:Y:S01]  /*db10*/  IADD3 R42, P5, R21, R72, RZ ;  /* 0x00000048152a7210 */ /* 0x000fe20007fbe0ff */
[----:B------:R-:W-:-:S02]  /*db20*/  IMAD R43, R75, 0x3b, RZ ;  /* 0x0000003b4b2b7824 */ /* 0x000fc400078e02ff */
[----:B------:R0:W-:Y:S01]  /*db30*/  STG.E.U16 desc[UR14][R4.64], R14 ;  /* 0x0000000e04007986 */ /* 0x0001e2000c10150e */
[----:B---3--:R-:W3:Y:S01]  /*db40*/  LDC R6, c[0x0][0x278] ;  /* 0x00009e00ff067b82 */ /* 0x008ee20000000800 */
[----:B------:R-:W-:Y:S02]  /*db50*/  IMAD R13, R75, 0x7a, RZ ;  /* 0x0000007a4b0d7824 */ /* 0x000fe400078e02ff */
[----:B------:R5:W-:Y:S01]  /*db60*/  STG.E.U16 desc[UR14][R16.64], R37 ;  /* 0x0000002510007986 */ /* 0x000be2000c10150e */
[----:B------:R-:W-:Y:S02]  /*db70*/  LEA.HI.X.SX32 R43, R43, R73, 0x1, P5 ;  /* 0x000000492b2b7211 */ /* 0x000fe400028f0eff */
[-C--:B----4-:R-:W-:Y:S02]  /*db80*/  IADD3 R36, P4, R15, R72.reuse, RZ ;  /* 0x000000480f247210 */ /* 0x090fe40007f9e0ff */
[----:B------:R-:W-:Y:S01]  /*db90*/  IADD3 R40, P5, R13, R72, RZ ;  /* 0x000000480d287210 */ /* 0x000fe20007fbe0ff */
[----:B------:R-:W4:Y:S01]  /*dba0*/  LDC R12, c[0x0][0x278] ;  /* 0x00009e00ff0c7b82 */ /* 0x000f220000000800 */
[----:B------:R2:W-:Y:S01]  /*dbb0*/  STG.E.U16 desc[UR14][R42.64], R18 ;  /* 0x000000122a007986 */ /* 0x0005e2000c10150e */
[----:B0-----:R-:W-:-:S02]  /*dbc0*/  IMAD R5, R75, 0x7c, RZ ;  /* 0x0000007c4b057824 */ /* 0x001fc400078e02ff */
[----:B-1----:R-:W-:Y:S02]  /*dbd0*/  IMAD R111, R0, 0x82, RZ ;  /* 0x00000082006f7824 */ /* 0x002fe400078e02ff */
[----:B-----5:R-:W-:Y:S01]  /*dbe0*/  IMAD R17, R75, 0x3d, RZ ;  /* 0x0000003d4b117824 */ /* 0x020fe200078e02ff */
[-C--:B------:R-:W-:Y:S01]  /*dbf0*/  IADD3 R104, P6, R5, R72.reuse, RZ ;  /* 0x0000004805687210 */ /* 0x080fe20007fde0ff */
[----:B------:R-:W0:Y:S01]  /*dc00*/  LDC R4, c[0x0][0x278] ;  /* 0x00009e00ff047b82 */ /* 0x000e220000000800 */
[-C--:B------:R-:W-:Y:S02]  /*dc10*/  LEA.HI.X.SX32 R37, R119, R73.reuse, 0x1, P4 ;  /* 0x0000004977257211 */ /* 0x080fe400020f0eff */
[-C--:B------:R-:W-:Y:S01]  /*dc20*/  LEA.HI.X.SX32 R41, R17, R73.reuse, 0x1, P5 ;  /* 0x0000004911297211 */ /* 0x080fe200028f0eff */
[----:B------:R-:W-:Y:S01]  /*dc30*/  IMAD R17, R75, 0x7e, RZ ;  /* 0x0000007e4b117824 */ /* 0x000fe200078e02ff */
[----:B------:R-:W-:Y:S01]  /*dc40*/  LEA.HI.X.SX32 R105, R121, R73, 0x1, P6 ;  /* 0x0000004979697211 */ /* 0x000fe200030f0eff */
[----:B------:R1:W-:Y:S01]  /*dc50*/  STG.E.U16 desc[UR14][R36.64], R38 ;  /* 0x0000002624007986 */ /* 0x0003e2000c10150e */
[----:B--2---:R-:W-:Y:S01]  /*dc60*/  IMAD R43, R75, 0x3f, RZ ;  /* 0x0000003f4b2b7824 */ /* 0x004fe200078e02ff */
[----:B------:R-:W2:Y:S01]  /*dc70*/  LDC R14, c[0x0][0x278] ;  /* 0x00009e00ff0e7b82 */ /* 0x000ea20000000800 */
[----:B---3--:R-:W-:Y:S01]  /*dc80*/  IMAD R113, R6, 0x84, RZ ;  /* 0x0000008406717824 */ /* 0x008fe200078e02ff */
[----:B------:R3:W-:Y:S04]  /*dc90*/  STG.E.U16 desc[UR14][R40.64], R20 ;  /* 0x0000001428007986 */ /* 0x0007e8000c10150e */
[----:B------:R0:W-:Y:S02]  /*dca0*/  STG.E.U16 desc[UR14][R104.64], R39 ;  /* 0x0000002768007986 */ /* 0x0001e4000c10150e */
[----:B------:R-:W5:Y:S01]  /*dcb0*/  LDC R0, c[0x0][0x278] ;  /* 0x00009e00ff007b82 */ /* 0x000f620000000800 */
[----:B-1----:R-:W-:-:S02]  /*dcc0*/  IADD3 R36, P4, R17, R72, RZ ;  /* 0x0000004811247210 */ /* 0x002fc40007f9e0ff */
[-C--:B------:R-:W-:Y:S02]  /*dcd0*/  LEA R38, P5, R109, R72.reuse, 0x7 ;  /* 0x000000486d267211 */ /* 0x080fe400078a38ff */
[-C--:B------:R-:W-:Y:S01]  /*dce0*/  LEA.HI.X.SX32 R37, R43, R73.reuse, 0x1, P4 ;  /* 0x000000492b257211 */ /* 0x080fe200020f0eff */
[----:B---3--:R-:W-:Y:S02]  /*dcf0*/  IMAD R41, R75, 0x41, RZ ;  /* 0x000000414b297824 */ /* 0x008fe400078e02ff */
[----:B------:R-:W1:Y:S01]  /*dd00*/  LDC R16, c[0x0][0x278] ;  /* 0x00009e00ff107b82 */ /* 0x000e620000000800 */
[-C--:B------:R-:W-:Y:S01]  /*dd10*/  IADD3 R40, P4, R111, R72.reuse, RZ ;  /* 0x000000486f287210 */ /* 0x080fe20007f9e0ff */
[----:B0-----:R-:W-:Y:S01]  /*dd20*/  IMAD R105, R4, 0x86, RZ ;  /* 0x0000008604697824 */ /* 0x001fe200078e02ff */
[-C--:B------:R-:W-:Y:S01]  /*dd30*/  LEA.HI.X.SX32 R39, R107, R73.reuse, 0x1, P5 ;  /* 0x000000496b277211 */ /* 0x080fe200028f0eff */
[----:B----4-:R-:W-:Y:S01]  /*dd40*/  IMAD R107, R12, 0x88, RZ ;  /* 0x000000880c6b7824 */ /* 0x010fe200078e02ff */
[----:B------:R-:W-:Y:S01]  /*dd50*/  IADD3 R42, P5, R113, R72, RZ ;  /* 0x00000048712a7210 */ /* 0x000fe20007fbe0ff */
[----:B------:R0:W-:Y:S01]  /*dd60*/  STG.E.U16 desc[UR14][R36.64], R22 ;  /* 0x0000001624007986 */ /* 0x0001e2000c10150e */
[-C--:B------:R-:W-:Y:S01]  /*dd70*/  LEA.HI.X.SX32 R41, R41, R73.reuse, 0x1, P4 ;  /* 0x0000004929297211 */ /* 0x080fe200020f0eff */
[----:B------:R-:W3:Y:S01]  /*dd80*/  LDC R6, c[0x0][0x278] ;  /* 0x00009e00ff067b82 */ /* 0x000ee20000000800 */
[----:B------:R-:W-:Y:S01]  /*dd90*/  PRMT R20, R48, 0x7632, R20 ;  /* 0x0000763230147816 */ /* 0x000fe20000000014 */
[----:B------:R2:W-:Y:S01]  /*dda0*/  STG.E.U16 desc[UR14][R38.64], R48 ;  /* 0x0000003026007986 */ /* 0x0005e2000c10150e */
[----:B------:R-:W-:-:S03]  /*ddb0*/  LEA.HI.X.SX32 R43, R123, R73, 0x1, P5 ;  /* 0x000000497b2b7211 */ /* 0x000fc600028f0eff */
[----:B------:R4:W-:Y:S02]  /*ddc0*/  STG.E.U16 desc[UR14][R40.64], R20 ;  /* 0x0000001428007986 */ /* 0x0009e4000c10150e */
[----:B------:R-:W3:Y:S01]  /*ddd0*/  LDC R4, c[0x0][0x278] ;  /* 0x00009e00ff047b82 */ /* 0x000ee20000000800 */
[----:B0-----:R-:W-:Y:S01]  /*dde0*/  IMAD R37, R75, 0x43, RZ ;  /* 0x000000434b257824 */ /* 0x001fe200078e02ff */
[-C--:B------:R-:W-:Y:S01]  /*ddf0*/  IADD3 R36, P5, R105, R72.reuse, RZ ;  /* 0x0000004869247210 */ /* 0x080fe20007fbe0ff */
[----:B------:R5:W-:Y:S01]  /*de00*/  STG.E.U16 desc[UR14][R42.64], R49 ;  /* 0x000000312a007986 */ /* 0x000be2000c10150e */
[----:B------:R-:W-:Y:S01]  /*de10*/  PRMT R22, R51, 0x7632, R22 ;  /* 0x0000763233167816 */ /* 0x000fe20000000016 */
[----:B--2---:R-:W-:Y:S01]  /*de20*/  IMAD R39, R14, 0x8a, RZ ;  /* 0x0000008a0e277824 */ /* 0x004fe200078e02ff */
[-C--:B------:R-:W-:Y:S02]  /*de30*/  IADD3 R38, P4, R107, R72.reuse, RZ ;  /* 0x000000486b267210 */ /* 0x080fe40007f9e0ff */
[----:B------:R-:W0:Y:S01]  /*de40*/  LDC R18, c[0x0][0x278] ;  /* 0x00009e00ff127b82 */ /* 0x000e220000000800 */
[----:B------:R-:W-:Y:S01]  /*de50*/  LEA.HI.X.SX32 R37, R37, R73, 0x1, P5 ;  /* 0x0000004925257211 */ /* 0x000fe200028f0eff */
[----:B----4-:R-:W-:Y:S01]  /*de60*/  IMAD R41, R75, 0x45, RZ ;  /* 0x000000454b297824 */ /* 0x010fe200078e02ff */
[----:B------:R-:W-:-:S02]  /*de70*/  IADD3 R40, P5, R39, R72, RZ ;  /* 0x0000004827287210 */ /* 0x000fc40007fbe0ff */
[-C--:B------:R-:W-:Y:S01]  /*de80*/  LEA.HI.X.SX32 R39, R125, R73.reuse, 0x1, P4 ;  /* 0x000000497d277211 */ /* 0x080fe200020f0eff */
[----:B------:R2:W-:Y:S01]  /*de90*/  STG.E.U16 desc[UR14][R36.64], R24 ;  /* 0x0000001824007986 */ /* 0x0005e2000c10150e */
[----:B------:R-:W-:Y:S01]  /*dea0*/  LEA.HI.X.SX32 R41, R41, R73, 0x1, P5 ;  /* 0x0000004929297211 */ /* 0x000fe200028f0eff */
[----:B------:R-:W4:Y:S01]  /*deb0*/  LDC R12, c[0x0][0x278] ;  /* 0x00009e00ff0c7b82 */ /* 0x000f220000000800 */
[----:B-----5:R-:W-:Y:S01]  /*dec0*/  IMAD R49, R0, 0x8e, RZ ;  /* 0x0000008e00317824 */ /* 0x020fe200078e02ff */
[----:B------:R5:W-:Y:S01]  /*ded0*/  STG.E.U16 desc[UR14][R38.64], R50 ;  /* 0x0000003226007986 */ /* 0x000be2000c10150e */
[----:B-1----:R-:W-:Y:S01]  /*dee0*/  IMAD R43, R16, 0x8c, RZ ;  /* 0x0000008c102b7824 */ /* 0x002fe200078e02ff */
[----:B------:R-:W-:Y:S01]  /*def0*/  PRMT R20, R50, 0x7632, R20 ;  /* 0x0000763232147816 */ /* 0x000fe20000000014 */
[----:B---3--:R-:W-:-:S03]  /*df00*/  IMAD R105, R6, 0x90, RZ ;  /* 0x0000009006697824 */ /* 0x008fc600078e02ff */
[----:B------:R-:W1:Y:S01]  /*df10*/  LDC R0, c[0x0][0x278] ;  /* 0x00009e00ff007b82 */ /* 0x000e620000000800 */
[-C--:B------:R-:W-:Y:S01]  /*df20*/  IADD3 R42, P6, R43, R72.reuse, RZ ;  /* 0x000000482b2a7210 */ /* 0x080fe20007fde0ff */
[----:B--2---:R-:W-:Y:S01]  /*df30*/  IMAD R37, R75, 0x47, RZ ;  /* 0x000000474b257824 */ /* 0x004fe200078e02ff */
[-C--:B------:R-:W-:Y:S01]  /*df40*/  IADD3 R36, P5, R49, R72.reuse, RZ ;  /* 0x0000004831247210 */ /* 0x080fe20007fbe0ff */
[----:B------:R2:W-:Y:S01]  /*df50*/  STG.E.U16 desc[UR14][R40.64], R20 ;  /* 0x0000001428007986 */ /* 0x0005e2000c10150e */
[-C--:B------:R-:W-:Y:S01]  /*df60*/  LEA.HI.X.SX32 R43, R127, R73.reuse, 0x1, P6 ;  /* 0x000000497f2b7211 */ /* 0x080fe200030f0eff */
[----:B-----5:R-:W-:Y:S01]  /*df70*/  IMAD R39, R4, 0x92, RZ ;  /* 0x0000009204277824 */ /* 0x020fe200078e02ff */
[----:B------:R-:W-:Y:S01]  /*df80*/  IADD3 R38, P4, R105, R72, RZ ;  /* 0x0000004869267210 */ /* 0x000fe20007f9e0ff */
[----:B------:R-:W3:Y:S01]  /*df90*/  LDC R14, c[0x0][0x278] ;  /* 0x00009e00ff0e7b82 */ /* 0x000ee20000000800 */
[----:B0-----:R-:W-:Y:S01]  /*dfa0*/  IMAD R49, R18, 0x94, RZ ;  /* 0x0000009412317824 */ /* 0x001fe200078e02ff */
[----:B------:R-:W-:Y:S01]  /*dfb0*/  LEA.HI.X.SX32 R37, R37, R73, 0x1, P5 ;  /* 0x0000004925257211 */ /* 0x000fe200028f0eff */
[----:B------:R0:W-:Y:S01]  /*dfc0*/  STG.E.U16 desc[UR14][R42.64], R51 ;  /* 0x000000332a007986 */ /* 0x0001e2000c10150e */
[----:B------:R-:W-:-:S03]  /*dfd0*/  PRMT R24, R45, 0x7632, R24 ;  /* 0x000076322d187816 */ /* 0x000fc60000000018 */
[----:B------:R5:W-:Y:S01]  /*dfe0*/  STG.E.U16 desc[UR14][R36.64], R22 ;  /* 0x0000001624007986 */ /* 0x000be2000c10150e */
[----:B------:R-:W1:Y:S01]  /*dff0*/  LDC R16, c[0x0][0x278] ;  /* 0x00009e00ff107b82 */ /* 0x000e620000000800 */
[-C--:B--2---:R-:W-:Y:S01]  /*e000*/  IADD3 R40, P5, R39, R72.reuse, RZ ;  /* 0x0000004827287210 */ /* 0x084fe20007fbe0ff */
[----:B------:R-:W-:Y:S01]  /*e010*/  IMAD R41, R75, 0x49, RZ ;  /* 0x000000494b297824 */ /* 0x000fe200078e02ff */
[-C--:B------:R-:W-:Y:S02]  /*e020*/  LEA.HI.X.SX32 R39, R129, R73.reuse, 0x1, P4 ;  /* 0x0000004981277211 */ /* 0x080fe400020f0eff */
[----:B------:R-:W-:Y:S02]  /*e030*/  PRMT R20, R44, 0x7632, R20 ;  /* 0x000076322c147816 */ /* 0x000fe40000000014 */
[----:B0-----:R-:W-:Y:S01]  /*e040*/  IADD3 R42, P6, R49, R72, RZ ;  /* 0x00000048312a7210 */ /* 0x001fe20007fde0ff */
[----:B------:R-:W0:Y:S01]  /*e050*/  LDC R4, c[0x0][0x278] ;  /* 0x00009e00ff047b82 */ /* 0x000e220000000800 */
[----:B----4-:R-:W-:Y:S01]  /*e060*/  IMAD R49, R12, 0x96, RZ ;  /* 0x000000960c317824 */ /* 0x010fe200078e02ff */
[----:B------:R1:W-:Y:S01]  /*e070*/  STG.E.U16 desc[UR14][R38.64], R44 ;  /* 0x0000002c26007986 */ /* 0x0003e2000c10150e */
[-C--:B------:R-:W-:Y:S01]  /*e080*/  LEA.HI.X.SX32 R41, R41, R73.reuse, 0x1, P5 ;  /* 0x0000004929297211 */ /* 0x080fe200028f0eff */
[----:B-----5:R-:W-:Y:S01]  /*e090*/  IMAD R37, R75, 0x4b, RZ ;  /* 0x0000004b4b257824 */ /* 0x020fe200078e02ff */
[----:B------:R-:W-:-:S02]  /*e0a0*/  LEA.HI.X.SX32 R43, R131, R73, 0x1, P6 ;  /* 0x00000049832b7211 */ /* 0x000fc400030f0eff */
[-C--:B------:R-:W-:Y:S01]  /*e0b0*/  IADD3 R36, P5, R49, R72.reuse, RZ ;  /* 0x0000004831247210 */ /* 0x080fe20007fbe0ff */
[----:B------:R-:W2:Y:S01]  /*e0c0*/  LDC R6, c[0x0][0x278] ;  /* 0x00009e00ff067b82 */ /* 0x000ea20000000800 */
[----:B------:R4:W-:Y:S01]  /*e0d0*/  STG.E.U16 desc[UR14][R40.64], R20 ;  /* 0x0000001428007986 */ /* 0x0009e2000c10150e */
[----:B---3--:R-:W-:Y:S01]  /*e0e0*/  IMAD R51, R14, 0x98, RZ ;  /* 0x000000980e337824 */ /* 0x008fe200078e02ff */
[----:B------:R-:W-:Y:S02]  /*e0f0*/  LEA.HI.X.SX32 R37, R37, R73, 0x1, P5 ;  /* 0x0000004925257211 */ /* 0x000fe400028f0eff */
[----:B------:R3:W-:Y:S01]  /*e100*/  STG.E.U16 desc[UR14][R42.64], R45 ;  /* 0x0000002d2a007986 */ /* 0x0007e2000c10150e */
[----:B-1----:R-:W-:Y:S01]  /*e110*/  IMAD R39, R0, 0x9a, RZ ;  /* 0x0000009a00277824 */ /* 0x002fe200078e02ff */
[-C--:B------:R-:W-:Y:S01]  /*e120*/  IADD3 R38, P4, R51, R72.reuse, RZ ;  /* 0x0000004833267210 */ /* 0x080fe20007f9e0ff */
[----:B------:R-:W1:Y:S01]  /*e130*/  LDC R18, c[0x0][0x278] ;  /* 0x00009e00ff127b82 */ /* 0x000e620000000800 */
[----:B------:R5:W-:Y:S01]  /*e140*/  STG.E.U16 desc[UR14][R36.64], R24 ;  /* 0x0000001824007986 */ /* 0x000be2000c10150e */
[----:B------:R-:W-:Y:S01]  /*e150*/  PRMT R22, R47, 0x7632, R22 ;  /* 0x000076322f167816 */ /* 0x000fe20000000016 */
[----:B----4-:R-:W-:Y:S01]  /*e160*/  IMAD R41, R75, 0x4d, RZ ;  /* 0x0000004d4b297824 */ /* 0x010fe200078e02ff */
[----:B------:R-:W-:-:S04]  /*e170*/  IADD3 R40, P5, R39, R72, RZ ;  /* 0x0000004827287210 */ /* 0x000fc80007fbe0ff */
[----:B------:R-:W4:Y:S01]  /*e180*/  LDC R12, c[0x0][0x278] ;  /* 0x00009e00ff0c7b82 */ /* 0x000f220000000800 */
[----:B---3--:R-:W-:Y:S01]  /*e190*/  IMAD R43, R16, 0x9c, RZ ;  /* 0x0000009c102b7824 */ /* 0x008fe200078e02ff */
[-C--:B------:R-:W-:Y:S01]  /*e1a0*/  LEA.HI.X.SX32 R39, R101, R73.reuse, 0x1, P4 ;  /* 0x0000004965277211 */ /* 0x080fe200020f0eff */
[----:B0-----:R-:W-:Y:S01]  /*e1b0*/  IMAD R45, R4, 0x9e, RZ ;  /* 0x0000009e042d7824 */ /* 0x001fe200078e02ff */
[-C--:B------:R-:W-:Y:S01]  /*e1c0*/  LEA.HI.X.SX32 R41, R41, R73.reuse, 0x1, P5 ;  /* 0x0000004929297211 */ /* 0x080fe200028f0eff */
[----:B-----5:R-:W-:Y:S01]  /*e1d0*/  IMAD R37, R75, 0x4f, RZ ;  /* 0x0000004f4b257824 */ /* 0x020fe200078e02ff */
[----:B------:R-:W-:Y:S01]  /*e1e0*/  IADD3 R42, P6, R43, R72, RZ ;  /* 0x000000482b2a7210 */ /* 0x000fe20007fde0ff */
[----:B------:R0:W-:Y:S01]  /*e1f0*/  STG.E.U16 desc[UR14][R38.64], R46 ;  /* 0x0000002e26007986 */ /* 0x0001e2000c10150e */
[----:B------:R-:W3:Y:S01]  /*e200*/  LDC R0, c[0x0][0x278] ;  /* 0x00009e00ff007b82 */ /* 0x000ee20000000800 */
[----:B------:R-:W-:Y:S01]  /*e210*/  PRMT R20, R46, 0x7632, R20 ;  /* 0x000076322e147816 */ /* 0x000fe20000000014 */
[----:B--2---:R-:W-:Y:S01]  /*e220*/  IMAD R49, R6, 0xa0, RZ ;  /* 0x000000a006317824 */ /* 0x004fe200078e02ff */
[----:B------:R-:W-:-:S02]  /*e230*/  LEA.HI.X.SX32 R43, R103, R73, 0x1, P6 ;  /* 0x00000049672b7211 */ /* 0x000fc400030f0eff */
[-C--:B------:R-:W-:Y:S01]  /*e240*/  IADD3 R36, P5, R45, R72.reuse, RZ ;  /* 0x000000482d247210 */ /* 0x080fe20007fbe0ff */
[----:B------:R2:W-:Y:S01]  /*e250*/  STG.E.U16 desc[UR14][R40.64], R20 ;  /* 0x0000001428007986 */ /* 0x0005e2000c10150e */
[----:B------:R-:W-:Y:S01]  /*e260*/  PRMT R24, R57, 0x7632, R24 ;  /* 0x0000763239187816 */ /* 0x000fe20000000018 */
[----:B------:R-:W5:Y:S01]  /*e270*/  LDC R14, c[0x0][0x278] ;  /* 0x00009e00ff0e7b82 */ /* 0x000f620000000800 */
[----:B-1----:R-:W-:Y:S01]  /*e280*/  IMAD R45, R18, 0xa4, RZ ;  /* 0x000000a4122d7824 */ /* 0x002fe200078e02ff */
[----:B------:R1:W-:Y:S01]  /*e290*/  STG.E.U16 desc[UR14][R42.64], R47 ;  /* 0x0000002f2a007986 */ /* 0x0003e2000c10150e */
[----:B0-----:R-:W-:Y:S02]  /*e2a0*/  IADD3 R38, P4, R49, R72, RZ ;  /* 0x0000004831267210 */ /* 0x001fe40007f9e0ff */
[----:B------:R-:W-:-:S03]  /*e2b0*/  LEA.HI.X.SX32 R37, R37, R73, 0x1, P5 ;  /* 0x0000004925257211 */ /* 0x000fc600028f0eff */
[----:B------:R-:W0:Y:S01]  /*e2c0*/  LDC R4, c[0x0][0x278] ;  /* 0x00009e00ff047b82 */ /* 0x000e220000000800 */
[----:B----4-:R-:W-:Y:S01]  /*e2d0*/  IMAD R39, R12, 0xa2, RZ ;  /* 0x000000a20c277824 */ /* 0x010fe200078e02ff */
[----:B------:R4:W-:Y:S01]  /*e2e0*/  STG.E.U16 desc[UR14][R36.64], R22 ;  /* 0x0000001624007986 */ /* 0x0009e2000c10150e */
[----:B--2---:R-:W-:Y:S01]  /*e2f0*/  IMAD R41, R75, 0x51, RZ ;  /* 0x000000514b297824 */ /* 0x004fe200078e02ff */
[----:B------:R-:W-:Y:S02]  /*e300*/  PRMT R20, R56, 0x7632, R20 ;  /* 0x0000763238147816 */ /* 0x000fe40000000014 */
[-C--:B-1----:R-:W-:Y:S02]  /*e310*/  IADD3 R42, P6, R45, R72.reuse, RZ ;  /* 0x000000482d2a7210 */ /* 0x082fe40007fde0ff */
[----:B------:R-:W1:Y:S01]  /*e320*/  LDC R6, c[0x0][0x278] ;  /* 0x00009e00ff067b82 */ /* 0x000e620000000800 */
[----:B---3--:R-:W-:Y:S01]  /*e330*/  IMAD R45, R0, 0xa6, RZ ;  /* 0x000000a6002d7824 */ /* 0x008fe200078e02ff */
[----:B------:R-:W-:-:S02]  /*e340*/  IADD3 R40, P5, R39, R72, RZ ;  /* 0x0000004827287210 */ /* 0x000fc40007fbe0ff */
[-C--:B------:R-:W-:Y:S02]  /*e350*/  LEA.HI.X.SX32 R39, R97, R73.reuse, 0x1, P4 ;  /* 0x0000004961277211 */ /* 0x080fe400020f0eff */
[-C--:B------:R-:W-:Y:S01]  /*e360*/  LEA.HI.X.SX32 R41, R41, R73.reuse, 0x1, P5 ;  /* 0x0000004929297211 */ /* 0x080fe200028f0eff */
[----:B----4-:R-:W-:Y:S01]  /*e370*/  IMAD R37, R75, 0x53, RZ ;  /* 0x000000534b257824 */ /* 0x010fe200078e02ff */
[----:B------:R-:W2:Y:S01]  /*e380*/  LDC R16, c[0x0][0x278] ;  /* 0x00009e00ff107b82 */ /* 0x000ea20000000800 */
[----:B------:R0:W-:Y:S01]  /*e390*/  STG.E.U16 desc[UR14][R38.64], R56 ;  /* 0x0000003826007986 */ /* 0x0001e2000c10150e */
[----:B-----5:R-:W-:Y:S01]  /*e3a0*/  IMAD R47, R14, 0xa8, RZ ;  /* 0x000000a80e2f7824 */ /* 0x020fe200078e02ff */
[-C--:B------:R-:W-:Y:S02]  /*e3b0*/  LEA.HI.X.SX32 R43, R99, R73.reuse, 0x1, P6 ;  /* 0x00000049632b7211 */ /* 0x080fe400030f0eff */
[-C--:B------:R-:W-:Y:S01]  /*e3c0*/  IADD3 R36, P5, R45, R72.reuse, RZ ;  /* 0x000000482d247210 */ /* 0x080fe20007fbe0ff */
[----:B------:R3:W-:Y:S01]  /*e3d0*/  STG.E.U16 desc[UR14][R40.64], R20 ;  /* 0x0000001428007986 */ /* 0x0007e2000c10150e */
[----:B------:R-:W-:Y:S01]  /*e3e0*/  PRMT R22, R59, 0x7632, R22 ;  /* 0x000076323b167816 */ /* 0x000fe20000000016 */
[----:B------:R-:W4:Y:S01]  /*e3f0*/  LDC R0, c[0x0][0x278] ;  /* 0x00009e00ff007b82 */ /* 0x000f220000000800 */
[----:B------:R-:W-:Y:S01]  /*e400*/  LEA.HI.X.SX32 R37, R37, R73, 0x1, P5 ;  /* 0x0000004925257211 */ /* 0x000fe200028f0eff */
[----:B------:R2:W-:Y:S01]  /*e410*/  STG.E.U16 desc[UR14][R42.64], R57 ;  /* 0x000000392a007986 */ /* 0x0005e2000c10150e */
[----:B0-----:R-:W-:Y:S01]  /*e420*/  IMAD R39, R4, 0xaa, RZ ;  /* 0x000000aa04277824 */ /* 0x001fe200078e02ff */
[----:B------:R-:W-:-:S02]  /*e430*/  IADD3 R38, P4, R47, R72, RZ ;  /* 0x000000482f267210 */ /* 0x000fc40007f9e0ff */
[----:B------:R0:W-:Y:S02]  /*e440*/  STG.E.U16 desc[UR14][R36.64], R24 ;  /* 0x0000001824007986 */ /* 0x0001e4000c10150e */
[----:B------:R-:W5:Y:S01]  /*e450*/  LDC R12, c[0x0][0x278] ;  /* 0x00009e00ff0c7b82 */ /* 0x000f620000000800 */
[----:B-1----:R-:W-:Y:S01]  /*e460*/  IMAD R45, R6, 0xae, RZ ;  /* 0x000000ae062d7824 */ /* 0x002fe200078e02ff */
[-C--:B---3--:R-:W-:Y:S01]  /*e470*/  IADD3 R40, P5, R39, R72.reuse, RZ ;  /* 0x0000004827287210 */ /* 0x088fe20007fbe0ff */
[----:B------:R-:W-:Y:S01]  /*e480*/  IMAD R41, R75, 0x55, RZ ;  /* 0x000000554b297824 */ /* 0x000fe200078e02ff */
[-C--:B------:R-:W-:Y:S02]  /*e490*/  LEA.HI.X.SX32 R39, R89, R73.reuse, 0x1, P4 ;  /* 0x0000004959277211 */ /* 0x080fe400020f0eff */
[----:B------:R-:W-:Y:S02]  /*e4a0*/  PRMT R20, R58, 0x7632, R20 ;  /* 0x000076323a147816 */ /* 0x000fe40000000014 */
[----:B------:R-:W1:Y:S01]  /*e4b0*/  LDC R18, c[0x0][0x278] ;  /* 0x00009e00ff127b82 */ /* 0x000e620000000800 */
[----:B--2---:R-:W-:Y:S01]  /*e4c0*/  IMAD R43, R16, 0xac, RZ ;  /* 0x000000ac102b7824 */ /* 0x004fe200078e02ff */
[----:B------:R4:W-:Y:S01]  /*e4d0*/  STG.E.U16 desc[UR14][R38.64], R58 ;  /* 0x0000003a26007986 */ /* 0x0009e2000c10150e */
[----:B------:R-:W-:Y:S01]  /*e4e0*/  LEA.HI.X.SX32 R41, R41, R73, 0x1, P5 ;  /* 0x0000004929297211 */ /* 0x000fe200028f0eff */
[----:B0-----:R-:W-:Y:S01]  /*e4f0*/  IMAD R37, R75, 0x57, RZ ;  /* 0x000000574b257824 */ /* 0x001fe200078e02ff */
[----:B------:R-:W-:-:S02]  /*e500*/  IADD3 R36, P5, R45, R72, RZ ;  /* 0x000000482d247210 */ /* 0x000fc40007fbe0ff */
[-C--:B------:R-:W-:Y:S01]  /*e510*/  IADD3 R42, P6, R43, R72.reuse, RZ ;  /* 0x000000482b2a7210 */ /* 0x080fe20007fde0ff */
[----:B------:R-:W0:Y:S01]  /*e520*/  LDC R4, c[0x0][0x278] ;  /* 0x00009e00ff047b82 */ /* 0x000e220000000800 */
[----:B------:R2:W-:Y:S01]  /*e530*/  STG.E.U16 desc[UR14][R40.64], R20 ;  /* 0x0000001428007986 */ /* 0x0005e2000c10150e */
[-C--:B------:R-:W-:Y:S02]  /*e540*/  LEA.HI.X.SX32 R37, R37, R73.reuse, 0x1, P5 ;  /* 0x0000004925257211 */ /* 0x080fe400028f0eff */
[----:B------:R-:W-:Y:S01]  /*e550*/  LEA.HI.X.SX32 R43, R95, R73, 0x1, P6 ;  /* 0x000000495f2b7211 */ /* 0x000fe200030f0eff */
[----:B----4-:R-:W-:Y:S01]  /*e560*/  IMAD R39, R0, 0xb2, RZ ;  /* 0x000000b200277824 */ /* 0x010fe200078e02ff */
[----:B------:R-:W-:Y:S02]  /*e570*/  PRMT R24, R53, 0x7632, R24 ;  /* 0x0000763235187816 */ /* 0x000fe40000000018 */
[----:B------:R-:W3:Y:S01]  /*e580*/  LDC R6, c[0x0][0x278] ;  /* 0x00009e00ff067b82 */ /* 0x000ee20000000800 */
[----:B-----5:R-:W-:Y:S01]  /*e590*/  IMAD R47, R12, 0xb0, RZ ;  /* 0x000000b00c2f7824 */ /* 0x020fe200078e02ff */
[----:B------:R4:W-:Y:S01]  /*e5a0*/  STG.E.U16 desc[UR14][R42.64], R59 ;  /* 0x0000003b2a007986 */ /* 0x0009e2000c10150e */
[----:B--2---:R-:W-:Y:S01]  /*e5b0*/  IADD3 R40, P5, R39, R72, RZ ;  /* 0x0000004827287210 */ /* 0x004fe20007fbe0ff */
[----:B------:R-:W-:-:S02]  /*e5c0*/  IMAD R41, R75, 0x59, RZ ;  /* 0x000000594b297824 */ /* 0x000fc400078e02ff */
[-C--:B------:R-:W-:Y:S02]  /*e5d0*/  IADD3 R38, P4, R47, R72.reuse, RZ ;  /* 0x000000482f267210 */ /* 0x080fe40007f9e0ff */
[----:B------:R-:W2:Y:S01]  /*e5e0*/  LDC R14, c[0x0][0x278] ;  /* 0x00009e00ff0e7b82 */ /* 0x000ea20000000800 */
[----:B-1----:R-:W-:Y:S01]  /*e5f0*/  IMAD R45, R18, 0xb4, RZ ;  /* 0x000000b4122d7824 */ /* 0x002fe200078e02ff */
[----:B------:R1:W-:Y:S01]  /*e600*/  STG.E.U16 desc[UR14][R36.64], R22 ;  /* 0x0000001624007986 */ /* 0x0003e2000c10150e */
[-C--:B------:R-:W-:Y:S02]  /*e610*/  LEA.HI.X.SX32 R39, R91, R73.reuse, 0x1, P4 ;  /* 0x000000495b277211 */ /* 0x080fe400020f0eff */
[----:B------:R-:W-:Y:S02]  /*e620*/  LEA.HI.X.SX32 R41, R41, R73, 0x1, P5 ;  /* 0x0000004929297211 */ /* 0x000fe400028f0eff */
[----:B----4-:R-:W-:Y:S01]  /*e630*/  IADD3 R42, P6, R45, R72, RZ ;  /* 0x000000482d2a7210 */ /* 0x010fe20007fde0ff */
[----:B------:R-:W4:Y:S01]  /*e640*/  LDC R0, c[0x0][0x278] ;  /* 0x00009e00ff007b82 */ /* 0x000f220000000800 */
[----:B0-----:R-:W-:Y:S01]  /*e650*/  IMAD R45, R4, 0xb6, RZ ;  /* 0x000000b6042d7824 */ /* 0x001fe200078e02ff */
[----:B------:R3:W-:Y:S01]  /*e660*/  STG.E.U16 desc[UR14][R38.64], R52 ;  /* 0x0000003426007986 */ /* 0x0007e2000c10150e */
[----:B------:R-:W-:-:S02]  /*e670*/  PRMT R20, R52, 0x7632, R20 ;  /* 0x0000763234147816 */ /* 0x000fc40000000014 */
[-C--:B------:R-:W-:Y:S01]  /*e680*/  LEA.HI.X.SX32 R43, R93, R73.reuse, 0x1, P6 ;  /* 0x000000495d2b7211 */ /* 0x080fe200030f0eff */
[----:B-1----:R-:W-:Y:S01]  /*e690*/  IMAD R37, R75, 0x5b, RZ ;  /* 0x0000005b4b257824 */ /* 0x002fe200078e02ff */
[----:B------:R-:W-:Y:S01]  /*e6a0*/  IADD3 R36, P5, R45, R72, RZ ;  /* 0x000000482d247210 */ /* 0x000fe20007fbe0ff */
[----:B------:R-:W0:Y:S01]  /*e6b0*/  LDC R16, c[0x0][0x278] ;  /* 0x00009e00ff107b82 */ /* 0x000e220000000800 */
[----:B------:R1:W-:Y:S01]  /*e6c0*/  STG.E.U16 desc[UR14][R40.64], R20 ;  /* 0x0000001428007986 */ /* 0x0003e2000c10150e */
[----:B------:R-:W-:Y:S02]  /*e6d0*/  PRMT R22, R55, 0x7632, R22 ;  /* 0x0000763237167816 */ /* 0x000fe40000000016 */
[----:B------:R-:W-:Y:S01]  /*e6e0*/  LEA.HI.X.SX32 R37, R37, R73, 0x1, P5 ;  /* 0x0000004925257211 */ /* 0x000fe200028f0eff */
[----:B------:R-:W-:Y:S01]  /*e6f0*/  STG.E.U16 desc[UR14][R42.64], R53 ;  /* 0x000000352a007986 */ /* 0x000fe2000c10150e */
[----:B---3--:R-:W-:Y:S02]  /*e700*/  IMAD R39, R6, 0xba, RZ ;  /* 0x000000ba06277824 */ /* 0x008fe400078e02ff */
[----:B------:R-:W3:Y:S01]  /*e710*/  LDC R12, c[0x0][0x278] ;  /* 0x00009e00ff0c7b82 */ /* 0x000ee20000000800 */
[----:B--2---:R-:W-:Y:S01]  /*e720*/  IMAD R47, R14, 0xb8, RZ ;  /* 0x000000b80e2f7824 */ /* 0x004fe200078e02ff */
[----:B------:R2:W-:Y:S01]  /*e730*/  STG.E.U16 desc[UR14][R36.64], R24 ;  /* 0x0000001824007986 */ /* 0x0005e2000c10150e */
[----:B-1----:R-:W-:-:S03]  /*e740*/  IMAD R41, R75, 0x5d, RZ ;  /* 0x0000005d4b297824 */ /* 0x002fc600078e02ff */
[-C--:B------:R-:W-:Y:S02]  /*e750*/  IADD3 R38, P4, R47, R72.reuse, RZ ;  /* 0x000000482f267210 */ /* 0x080fe40007f9e0ff */
[----:B------:R-:W1:Y:S01]  /*e760*/  LDC R4, c[0x0][0x278] ;  /* 0x00009e00ff047b82 */ /* 0x000e620000000800 */
[----:B----4-:R-:W-:Y:S01]  /*e770*/  IMAD R45, R0, 0xbe, RZ ;  /* 0x000000be002d7824 */ /* 0x010fe200078e02ff */
[-C--:B------:R-:W-:Y:S02]  /*e780*/  IADD3 R40, P5, R39, R72.reuse, RZ ;  /* 0x0000004827287210 */ /* 0x080fe40007fbe0ff */
[-C--:B------:R-:W-:Y:S02]  /*e790*/  LEA.HI.X.SX32 R39, R77, R73.reuse, 0x1, P4 ;  /* 0x000000494d277211 */ /* 0x080fe400020f0eff */
[----:B------:R-:W-:Y:S01]  /*e7a0*/  LEA.HI.X.SX32 R41, R41, R73, 0x1, P5 ;  /* 0x0000004929297211 */ /* 0x000fe200028f0eff */
[----:B--2---:R-:W-:Y:S01]  /*e7b0*/  IMAD R37, R75, 0x5f, RZ ;  /* 0x0000005f4b257824 */ /* 0x004fe200078e02ff */
[----:B------:R-:W2:Y:S01]  /*e7c0*/  LDC R18, c[0x0][0x278] ;  /* 0x00009e00ff127b82 */ /* 0x000ea20000000800 */
[----:B0-----:R-:W-:Y:S01]  /*e7d0*/  IMAD R43, R16, 0xbc, RZ ;  /* 0x000000bc102b7824 */ /* 0x001fe200078e02ff */
[----:B------:R-:W-:Y:S01]  /*e7e0*/  PRMT R20, R54, 0x7632, R20 ;  /* 0x0000763236147816 */ /* 0x000fe20000000014 */
[----:B------:R1:W-:Y:S01]  /*e7f0*/  STG.E.U16 desc[UR14][R38.64], R54 ;  /* 0x0000003626007986 */ /* 0x0003e2000c10150e */
[----:B------:R-:W-:-:S02]  /*e800*/  IADD3 R36, P5, R45, R72, RZ ;  /* 0x000000482d247210 */ /* 0x000fc40007fbe0ff */
[-C--:B------:R-:W-:Y:S01]  /*e810*/  IADD3 R42, P6, R43, R72.reuse, RZ ;  /* 0x000000482b2a7210 */ /* 0x080fe20007fde0ff */
[----:B------:R0:W-:Y:S01]  /*e820*/  STG.E.U16 desc[UR14][R40.64], R20 ;  /* 0x0000001428007986 */ /* 0x0001e2000c10150e */
[----:B------:R-:W4:Y:S01]  /*e830*/  LDC R6, c[0x0][0x278] ;  /* 0x00009e00ff067b82 */ /* 0x000f220000000800 */
[----:B---3--:R-:W-:Y:S01]  /*e840*/  IMAD R47, R12, 0xc0, RZ ;  /* 0x000000c00c2f7824 */ /* 0x008fe200078e02ff */
[-C--:B------:R-:W-:Y:S02]  /*e850*/  LEA.HI.X.SX32 R43, R85, R73.reuse, 0x1, P6 ;  /* 0x00000049552b7211 */ /* 0x080fe400030f0eff */
[----:B------:R-:W-:Y:S02]  /*e860*/  LEA.HI.X.SX32 R37, R37, R73, 0x1, P5 ;  /* 0x0000004925257211 */ /* 0x000fe400028f0eff */
[----:B------:R-:W-:Y:S01]  /*e870*/  PRMT R24, R61, 0x7632, R24 ;  /* 0x000076323d187816 */ /* 0x000fe20000000018 */
[----:B------:R3:W-:Y:S01]  /*e880*/  STG.E.U16 desc[UR14][R42.64], R55 ;  /* 0x000000372a007986 */ /* 0x0007e2000c10150e */
[----:B------:R-:W5:Y:S01]  /*e890*/  LDC R0, c[0x0][0x278] ;  /* 0x00009e00ff007b82 */ /* 0x000f620000000800 */
[----:B-1----:R-:W-:Y:S01]  /*e8a0*/  IMAD R39, R4, 0xc2, RZ ;  /* 0x000000c204277824 */ /* 0x002fe200078e02ff */
[-C--:B------:R-:W-:Y:S01]  /*e8b0*/  IADD3 R38, P4, R47, R72.reuse, RZ ;  /* 0x000000482f267210 */ /* 0x080fe20007f9e0ff */
[----:B0-----:R-:W-:Y:S01]  /*e8c0*/  IMAD R41, R75, 0x61, RZ ;  /* 0x000000614b297824 */ /* 0x001fe200078e02ff */
[----:B------:R-:W-:Y:S01]  /*e8d0*/  PRMT R20, R60, 0x7632, R20 ;  /* 0x000076323c147816 */ /* 0x000fe20000000014 */
[----:B------:R0:W-:Y:S01]  /*e8e0*/  STG.E.U16 desc[UR14][R36.64], R22 ;  /* 0x0000001624007986 */ /* 0x0001e2000c10150e */
[----:B------:R-:W-:-:S02]  /*e8f0*/  IADD3 R40, P5, R39, R72, RZ ;  /* 0x0000004827287210 */ /* 0x000fc40007fbe0ff */
[----:B------:R-:W1:Y:S01]  /*e900*/  LDC R14, c[0x0][0x278] ;  /* 0x00009e00ff0e7b82 */ /* 0x000e620000000800 */
[----:B--2---:R-:W-:Y:S01]  /*e910*/  IMAD R45, R18, 0xc4, RZ ;  /* 0x000000c4122d7824 */ /* 0x004fe200078e02ff */
[-C--:B------:R-:W-:Y:S02]  /*e920*/  LEA.HI.X.SX32 R39, R79, R73.reuse, 0x1, P4 ;  /* 0x000000494f277211 */ /* 0x080fe400020f0eff */
[-C--:B------:R-:W-:Y:S02]  /*e930*/  LEA.HI.X.SX32 R41, R41, R73.reuse, 0x1, P5 ;  /* 0x0000004929297211 */ /* 0x080fe400028f0eff */
[----:B---3--:R-:W-:Y:S01]  /*e940*/  IADD3 R42, P6, R45, R72, RZ ;  /* 0x000000482d2a7210 */ /* 0x008fe20007fde0ff */
[----:B------:R2:W-:Y:S01]  /*e950*/  STG.E.U16 desc[UR14][R38.64], R60 ;  /* 0x0000003c26007986 */ /* 0x0005e2000c10150e */
[----:B------:R-:W3:Y:S01]  /*e960*/  LDC R16, c[0x0][0x278] ;  /* 0x00009e00ff107b82 */ /* 0x000ee20000000800 */
[----:B----4-:R-:W-:Y:S01]  /*e970*/  IMAD R45, R6, 0xc6, RZ ;  /* 0x000000c6062d7824 */ /* 0x010fe200078e02ff */
[----:B------:R-:W-:Y:S01]  /*e980*/  LEA.HI.X.SX32 R43, R81, R73, 0x1, P6 ;  /* 0x00000049512b7211 */ /* 0x000fe200030f0eff */
[----:B------:R5:W-:Y:S01]  /*e990*/  STG.E.U16 desc[UR14][R40.64], R20 ;  /* 0x0000001428007986 */ /* 0x000be2000c10150e */
[----:B0-----:R-:W-:Y:S01]  /*e9a0*/  IMAD R37, R75, 0x63, RZ ;  /* 0x000000634b257824 */ /* 0x001fe200078e02ff */
[----:B------:R-:W-:-:S02]  /*e9b0*/  PRMT R22, R63, 0x7632, R22 ;  /* 0x000076323f167816 */ /* 0x000fc40000000016 */
[-C--:B------:R-:W-:Y:S01]  /*e9c0*/  IADD3 R36, P5, R45, R72.reuse, RZ ;  /* 0x000000482d247210 */ /* 0x080fe20007fbe0ff */
[----:B------:R-:W0:Y:S01]  /*e9d0*/  LDC R4, c[0x0][0x278] ;  /* 0x00009e00ff047b82 */ /* 0x000e220000000800 */
[----:B------:R3:W-:Y:S02]  /*e9e0*/  STG.E.U16 desc[UR14][R42.64], R61 ;  /* 0x0000003d2a007986 */ /* 0x0007e4000c10150e */
[----:B------:R-:W-:Y:S01]  /*e9f0*/  LEA.HI.X.SX32 R37, R37, R73, 0x1, P5 ;  /* 0x0000004925257211 */ /* 0x000fe200028f0eff */
[----:B--2---:R-:W-:Y:S02]  /*ea00*/  IMAD R39, R75, 0x65, RZ ;  /* 0x000000654b277824 */ /* 0x004fe400078e02ff */
[----:B-----5:R-:W-:Y:S02]  /*ea10*/  IMAD R41, R0, 0xca, RZ ;  /* 0x000000ca00297824 */ /* 0x020fe400078e02ff */
[----:B------:R-:W2:Y:S01]  /*ea20*/  LDC R12, c[0x0][0x278] ;  /* 0x00009e00ff0c7b82 */ /* 0x000ea20000000800 */
[----:B-1----:R-:W-:Y:S01]  /*ea30*/  IMAD R47, R14, 0xc8, RZ ;  /* 0x000000c80e2f7824 */ /* 0x002fe200078e02ff */
[----:B------:R-:W-:Y:S01]  /*ea40*/  PRMT R20, R62, 0x7632, R20 ;  /* 0x000076323e147816 */ /* 0x000fe20000000014 */
[----:B------:R1:W-:Y:S01]  /*ea50*/  STG.E.U16 desc[UR14][R36.64], R24 ;  /* 0x0000001824007986 */ /* 0x0003e2000c10150e */
[----:B------:R-:W-:-:S02]  /*ea60*/  IADD3 R38, P5, R41, R72, RZ ;  /* 0x0000004829267210 */ /* 0x000fc40007fbe0ff */
[-C--:B------:R-:W-:Y:S02]  /*ea70*/  IADD3 R26, P4, R47, R72.reuse, RZ ;  /* 0x000000482f1a7210 */ /* 0x080fe40007f9e0ff */
[----:B------:R-:W4:Y:S01]  /*ea80*/  LDC R6, c[0x0][0x278] ;  /* 0x00009e00ff067b82 */ /* 0x000f220000000800 */
[----:B---3--:R-:W-:Y:S01]  /*ea90*/  IMAD R43, R16, 0xcc, RZ ;  /* 0x000000cc102b7824 */ /* 0x008fe200078e02ff */
[-C--:B------:R-:W-:Y:S02]  /*eaa0*/  LEA.HI.X.SX32 R27, R27, R73.reuse, 0x1, P4 ;  /* 0x000000491b1b7211 */ /* 0x080fe400020f0eff */
[-C--:B------:R-:W-:Y:S02]  /*eab0*/  LEA.HI.X.SX32 R39, R39, R73.reuse, 0x1, P5 ;  /* 0x0000004927277211 */ /* 0x080fe400028f0eff */
[----:B------:R-:W-:Y:S01]  /*eac0*/  IADD3 R34, P6, R43, R72, RZ ;  /* 0x000000482b227210 */ /* 0x000fe20007fde0ff */
[----:B------:R3:W-:Y:S01]  /*ead0*/  STG.E.U16 desc[UR14][R26.64], R62 ;  /* 0x0000003e1a007986 */ /* 0x0007e2000c10150e */
[----:B------:R-:W5:Y:S01]  /*eae0*/  LDC R18, c[0x0][0x278] ;  /* 0x00009e00ff127b82 */ /* 0x000f620000000800 */
[----:B0-----:R-:W-:Y:S01]  /*eaf0*/  IMAD R41, R4, 0xce, RZ ;  /* 0x000000ce04297824 */ /* 0x001fe200078e02ff */
[----:B------:R-:W-:Y:S01]  /*eb00*/  LEA.HI.X.SX32 R35, R35, R73, 0x1, P6 ;  /* 0x0000004923237211 */ /* 0x000fe200030f0eff */
[----:B------:R4:W-:Y:S01]  /*eb10*/  STG.E.U16 desc[UR14][R38.64], R20 ;  /* 0x0000001426007986 */ /* 0x0009e2000c10150e */
[----:B-1----:R-:W-:Y:S01]  /*eb20*/  IMAD R37, R75, 0x67, RZ ;  /* 0x000000674b257824 */ /* 0x002fe200078e02ff */
[----:B------:R-:W-:-:S02]  /*eb30*/  PRMT R24, R65, 0x7632, R24 ;  /* 0x0000763241187816 */ /* 0x000fc40000000018 */
[----:B------:R0:W-:Y:S01]  /*eb40*/  STG.E.U16 desc[UR14][R34.64], R63 ;  /* 0x0000003f22007986 */ /* 0x0001e2000c10150e */
[----:B------:R-:W1:Y:S01]  /*eb50*/  LDC R0, c[0x0][0x278] ;  /* 0x00009e00ff007b82 */ /* 0x000e620000000800 */
[----:B--2---:R-:W-:Y:S01]  /*eb60*/  IMAD R43, R12, 0xd0, RZ ;  /* 0x000000d00c2b7824 */ /* 0x004fe200078e02ff */
[----:B---3--:R-:W-:-:S04]  /*eb70*/  IADD3 R26, P5, R41, R72, RZ ;  /* 0x00000048291a7210 */ /* 0x008fc80007fbe0ff */
[-C--:B------:R-:W-:Y:S02]  /*eb80*/  IADD3 R28, P4, R43, R72.reuse, RZ ;  /* 0x000000482b1c7210 */ /* 0x080fe40007f9e0ff */
[----:B------:R-:W2:Y:S01]  /*eb90*/  LDC R14, c[0x0][0x278] ;  /* 0x00009e00ff0e7b82 */ /* 0x000ea20000000800 */
[----:B----4-:R-:W-:Y:S01]  /*eba0*/  IMAD R39, R6, 0xd2, RZ ;  /* 0x000000d206277824 */ /* 0x010fe200078e02ff */
[-C--:B------:R-:W-:Y:S01]  /*ebb0*/  LEA.HI.X.SX32 R27, R37, R73.reuse, 0x1, P5 ;  /* 0x00000049251b7211 */ /* 0x080fe200028f0eff */
[----:B0-----:R-:W-:Y:S01]  /*ebc0*/  IMAD R35, R75, 0x69, RZ ;  /* 0x000000694b237824 */ /* 0x001fe200078e02ff */
[-C--:B------:R-:W-:Y:S02]  /*ebd0*/  LEA.HI.X.SX32 R29, R29, R73.reuse, 0x1, P4 ;  /* 0x000000491d1d7211 */ /* 0x080fe400020f0eff */
[----:B------:R-:W-:Y:S01]  /*ebe0*/  IADD3 R34, P5, R39, R72, RZ ;  /* 0x0000004827227210 */ /* 0x000fe20007fbe0ff */
[----:B------:R0:W-:Y:S01]  /*ebf0*/  STG.E.U16 desc[UR14][R26.64], R22 ;  /* 0x000000161a007986 */ /* 0x0001e2000c10150e */
[----:B------:R-:W3:Y:S01]  /*ec00*/  LDC R16, c[0x0][0x278] ;  /* 0x00009e00ff107b82 */ /* 0x000ee20000000800 */
[----:B-----5:R-:W-:Y:S01]  /*ec10*/  IMAD R41, R18, 0xd4, RZ ;  /* 0x000000d412297824 */ /* 0x020fe200078e02ff */
[----:B------:R-:W-:Y:S01]  /*ec20*/  LEA.HI.X.SX32 R35, R35, R73, 0x1, P5 ;  /* 0x0000004923237211 */ /* 0x000fe200028f0eff */
[----:B------:R4:W-:Y:S01]  /*ec30*/  STG.E.U16 desc[UR14][R28.64], R64 ;  /* 0x000000401c007986 */ /* 0x0009e2000c10150e */
[----:B------:R-:W-:-:S02]  /*ec40*/  PRMT R18, R64, 0x7632, R18 ;  /* 0x0000763240127816 */ /* 0x000fc40000000012 */
[-C--:B------:R-:W-:Y:S02]  /*ec50*/  IADD3 R30, P6, R41, R72.reuse, RZ ;  /* 0x00000048291e7210 */ /* 0x080fe40007fde0ff */
[----:B------:R-:W5:Y:S01]  /*ec60*/  LDC R4, c[0x0][0x278] ;  /* 0x00009e00ff047b82 */ /* 0x000f620000000800 */
[----:B-1----:R-:W-:Y:S01]  /*ec70*/  IMAD R37, R0, 0xd6, RZ ;  /* 0x000000d600257824 */ /* 0x002fe200078e02ff */
[----:B------:R-:W-:Y:S01]  /*ec80*/  LEA.HI.X.SX32 R31, R31, R73, 0x1, P6 ;  /* 0x000000491f1f7211 */ /* 0x000fe200030f0eff */
[----:B------:R1:W-:Y:S01]  /*ec90*/  STG.E.U16 desc[UR14][R34.64], R18 ;  /* 0x0000001222007986 */ /* 0x0003e2000c10150e */
[----:B0-----:R-:W-:Y:S01]  /*eca0*/  IMAD R27, R75, 0x6b, RZ ;  /* 0x0000006b4b1b7824 */ /* 0x001fe200078e02ff */
[----:B------:R-:W-:Y:S02]  /*ecb0*/  PRMT R22, R66, 0x7632, R22 ;  /* 0x0000763242167816 */ /* 0x000fe40000000016 */
[----:B------:R3:W-:Y:S01]  /*ecc0*/  STG.E.U16 desc[UR14][R30.64], R65 ;  /* 0x000000411e007986 */ /* 0x0007e2000c10150e */
[----:B------:R-:W0:Y:S01]  /*ecd0*/  LDC R6, c[0x0][0x278] ;  /* 0x00009e00ff067b82 */ /* 0x000e220000000800 */
[----:B--2---:R-:W-:Y:S01]  /*ece0*/  IMAD R39, R14, 0xd8, RZ ;  /* 0x000000d80e277824 */ /* 0x004fe200078e02ff */
[----:B------:R-:W-:Y:S01]  /*ecf0*/  IADD3 R26, P5, R37, R72, RZ ;  /* 0x00000048251a7210 */ /* 0x000fe20007fbe0ff */
[----:B----4-:R-:W-:-:S03]  /*ed00*/  IMAD R29, R75, 0x6d, RZ ;  /* 0x0000006d4b1d7824 */ /* 0x010fc600078e02ff */
[-C--:B------:R-:W-:Y:S02]  /*ed10*/  LEA.HI.X.SX32 R27, R27, R73.reuse, 0x1, P5 ;  /* 0x000000491b1b7211 */ /* 0x080fe400028f0eff */
[----:B------:R-:W2:Y:S01]  /*ed20*/  LDC R12, c[0x0][0x278] ;  /* 0x00009e00ff0c7b82 */ /* 0x000ea20000000800 */
[-C--:B-1----:R-:W-:Y:S01]  /*ed30*/  IADD3 R18, P4, R39, R72.reuse, RZ ;  /* 0x0000004827127210 */ /* 0x082fe20007f9e0ff */
[----:B---3--:R-:W-:Y:S01]  /*ed40*/  IMAD R31, R16, 0xdc, RZ ;  /* 0x000000dc101f7824 */ /* 0x008fe200078e02ff */
[----:B------:R1:W-:Y:S02]  /*ed50*/  STG.E.U16 desc[UR14][R26.64], R24 ;  /* 0x000000181a007986 */ /* 0x0003e4000c10150e */
[----:B------:R-:W-:Y:S02]  /*ed60*/  LEA.HI.X.SX32 R19, R19, R73, 0x1, P4 ;  /* 0x0000004913137211 */ /* 0x000fe400020f0eff */
[----:B------:R-:W-:Y:S01]  /*ed70*/  PRMT R34, R69, 0x7632, R34 ;  /* 0x0000763245227816 */ /* 0x000fe20000000022 */
[----:B------:R-:W3:Y:S01]  /*ed80*/  LDC R0, c[0x0][0x278] ;  /* 0x00009e00ff007b82 */ /* 0x000ee20000000800 */
[----:B-----5:R-:W-:Y:S01]  /*ed90*/  IMAD R35, R4, 0xda, RZ ;  /* 0x000000da04237824 */ /* 0x020fe200078e02ff */
[-C--:B------:R-:W-:Y:S01]  /*eda0*/  IADD3 R30, P6, R31, R72.reuse, RZ ;  /* 0x000000481f1e7210 */ /* 0x080fe20007fde0ff */
[----:B------:R4:W-:Y:S03]  /*edb0*/  STG.E.U16 desc[UR14][R18.64], R66 ;  /* 0x0000004212007986 */ /* 0x0009e6000c10150e */
[----:B------:R-:W-:-:S02]  /*edc0*/  IADD3 R28, P5, R35, R72, RZ ;  /* 0x00000048231c7210 */ /* 0x000fc40007fbe0ff */
[----:B------:R-:W5:Y:S01]  /*edd0*/  LDC R20, c[0x0][0x278] ;  /* 0x00009e00ff147b82 */ /* 0x000f620000000800 */
[-C--:B------:R-:W-:Y:S01]  /*ede0*/  LEA.HI.X.SX32 R31, R33, R73.reuse, 0x1, P6 ;  /* 0x00000049211f7211 */ /* 0x080fe200030f0eff */
[----:B0-----:R-:W-:Y:S01]  /*edf0*/  IMAD R33, R6, 0xde, RZ ;  /* 0x000000de06217824 */ /* 0x001fe200078e02ff */
[----:B------:R-:W-:Y:S01]  /*ee00*/  LEA.HI.X.SX32 R29, R29, R73, 0x1, P5 ;  /* 0x000000491d1d7211 */ /* 0x000fe200028f0eff */
[----:B-1----:R-:W-:-:S03]  /*ee10*/  IMAD R27, R75, 0x6f, RZ ;  /* 0x0000006f4b1b7824 */ /* 0x002fc600078e02ff */
[-C--:B----4-:R-:W-:Y:S01]  /*ee20*/  IADD3 R18, P5, R33, R72.reuse, RZ ;  /* 0x0000004821127210 */ /* 0x090fe20007fbe0ff */
[----:B------:R-:W0:Y:S01]  /*ee30*/  LDC R4, c[0x0][0x278] ;  /* 0x00009e00ff047b82 */ /* 0x000e220000000800 */
[----:B------:R3:W-:Y:S01]  /*ee40*/  STG.E.U16 desc[UR14][R28.64], R22 ;  /* 0x000000161c007986 */ /* 0x0007e2000c10150e */
[----:B--2---:R-:W-:Y:S01]  /*ee50*/  IMAD R35, R12, 0xe0, RZ ;  /* 0x000000e00c237824 */ /* 0x004fe200078e02ff */
[----:B------:R-:W-:Y:S01]  /*ee60*/  LEA.HI.X.SX32 R19, R27, R73, 0x1, P5 ;  /* 0x000000491b137211 */ /* 0x000fe200028f0eff */
[----:B------:R-:W-:Y:S01]  /*ee70*/  IMAD R27, R75, 0x71, RZ ;  /* 0x000000714b1b7824 */ /* 0x000fe200078e02ff */
[----:B------:R-:W-:Y:S03]  /*ee80*/  STG.E.U16 desc[UR14][R30.64], R67 ;  /* 0x000000431e007986 */ /* 0x000fe6000c10150e */
[----:B------:R-:W1:Y:S01]  /*ee90*/  LDC R14, c[0x0][0x278] ;  /* 0x00009e00ff0e7b82 */ /* 0x000e620000000800 */
[----:B------:R2:W-:Y:S01]  /*eea0*/  STG.E.U16 desc[UR14][R18.64], R32 ;  /* 0x0000002012007986 */ /* 0x0005e2000c10150e */
[----:B---3--:R-:W-:Y:S01]  /*eeb0*/  IMAD R29, R0, 0xe2, RZ ;  /* 0x000000e2001d7824 */ /* 0x008fe200078e02ff */
[----:B------:R-:W-:-:S05]  /*eec0*/  IADD3 R22, P4, R35, R72, RZ ;  /* 0x0000004823167210 */ /* 0x000fca0007f9e0ff */
[----:B------:R-:W3:Y:S01]  /*eed0*/  LDC R6, c[0x0][0x278] ;  /* 0x00009e00ff067b82 */ /* 0x000ee20000000800 */
[----:B-----5:R-:W-:Y:S01]  /*eee0*/  IMAD R33, R20, 0xe4, RZ ;  /* 0x000000e414217824 */ /* 0x020fe200078e02ff */
[-C--:B------:R-:W-:Y:S02]  /*eef0*/  IADD3 R26, P5, R29, R72.reuse, RZ ;  /* 0x000000481d1a7210 */ /* 0x080fe40007fbe0ff */
[-C--:B------:R-:W-:Y:S01]  /*ef00*/  LEA.HI.X.SX32 R23, R23, R73.reuse, 0x1, P4 ;  /* 0x0000004917177211 */ /* 0x080fe200020f0eff */
[----:B--2---:R-:W-:Y:S01]  /*ef10*/  IMAD R19, R75, 0x73, RZ ;  /* 0x000000734b137824 */ /* 0x004fe200078e02ff */
[----:B------:R-:W-:Y:S02]  /*ef20*/  IADD3 R24, P6, R33, R72, RZ ;  /* 0x0000004821187210 */ /* 0x000fe40007fde0ff */
[----:B------:R-:W2:Y:S01]  /*ef30*/  LDC R16, c[0x0][0x278] ;  /* 0x00009e00ff107b82 */ /* 0x000ea20000000800 */
[-C--:B------:R-:W-:Y:S01]  /*ef40*/  LEA.HI.X.SX32 R27, R27, R73.reuse, 0x1, P5 ;  /* 0x000000491b1b7211 */ /* 0x080fe200028f0eff */
[----:B------:R3:W-:Y:S01]  /*ef50*/  STG.E.U16 desc[UR14][R22.64], R68 ;  /* 0x0000004416007986 */ /* 0x0007e2000c10150e */
[----:B------:R-:W-:Y:S01]  /*ef60*/  PRMT R20, R68, 0x7632, R20 ;  /* 0x0000763244147816 */ /* 0x000fe20000000014 */
[----:B0-----:R-:W-:Y:S01]  /*ef70*/  IMAD R29, R4, 0xe6, RZ ;  /* 0x000000e6041d7824 */ /* 0x001fe200078e02ff */
[----:B------:R-:W-:-:S02]  /*ef80*/  LEA.HI.X.SX32 R25, R25, R73, 0x1, P6 ;  /* 0x0000004919197211 */ /* 0x000fc400030f0eff */
[----:B------:R-:W-:Y:S01]  /*ef90*/  PRMT R32, R71, 0x7632, R32 ;  /* 0x0000763247207816 */ /* 0x000fe20000000020 */
[----:B------:R-:W0:Y:S01]  /*efa0*/  LDC R0, c[0x0][0x278] ;  /* 0x00009e00ff007b82 */ /* 0x000e220000000800 */
[----:B------:R4:W-:Y:S01]  /*efb0*/  STG.E.U16 desc[UR14][R26.64], R20 ;  /* 0x000000141a007986 */ /* 0x0009e2000c10150e */
[----:B-1----:R-:W-:Y:S01]  /*efc0*/  IMAD R31, R14, 0xe8, RZ ;  /* 0x000000e80e1f7824 */ /* 0x002fe200078e02ff */
[-C--:B------:R-:W-:Y:S01]  /*efd0*/  IADD3 R18, P5, R29, R72.reuse, RZ ;  /* 0x000000481d127210 */ /* 0x080fe20007fbe0ff */
[----:B------:R-:W-:Y:S01]  /*efe0*/  IMAD R29, R75, 0x75, RZ ;  /* 0x000000754b1d7824 */ /* 0x000fe200078e02ff */
[----:B------:R-:W-:Y:S01]  /*eff0*/  STG.E.U16 desc[UR14][R24.64], R69 ;  /* 0x0000004518007986 */ /* 0x000fe2000c10150e */
[----:B------:R-:W-:Y:S02]  /*f000*/  PRMT R14, R70, 0x7632, R14 ;  /* 0x00007632460e7816 */ /* 0x000fe4000000000e */
[----:B------:R-:W1:Y:S01]  /*f010*/  LDC R12, c[0x0][0x278] ;  /* 0x00009e00ff0c7b82 */ /* 0x000e620000000800 */
[----:B------:R-:W5:Y:S01]  /*f020*/  LDS.128 R24, [R87] ;  /* 0x0000000057187984 */ /* 0x000f620000000c00 */
[----:B---3--:R-:W-:Y:S01]  /*f030*/  IMAD R23, R6, 0xea, RZ ;  /* 0x000000ea06177824 */ /* 0x008fe200078e02ff */
[----:B------:R-:W-:-:S02]  /*f040*/  IADD3 R22, P4, R31, R72, RZ ;  /* 0x000000481f167210 */ /* 0x000fc40007f9e0ff */
[-C--:B------:R-:W-:Y:S02]  /*f050*/  LEA.HI.X.SX32 R19, R19, R73.reuse, 0x1, P5 ;  /* 0x0000004913137211 */ /* 0x080fe400028f0eff */
[-C--:B------:R-:W-:Y:S01]  /*f060*/  IADD3 R28, P5, R23, R72.reuse, RZ ;  /* 0x00000048171c7210 */ /* 0x080fe20007fbe0ff */
[----:B------:R-:W3:Y:S01]  /*f070*/  LDC R30, c[0x0][0x278] ;  /* 0x00009e00ff1e7b82 */ /* 0x000ee20000000800 */
[----:B--2---:R-:W-:Y:S01]  /*f080*/  IMAD R33, R16, 0xec, RZ ;  /* 0x000000ec10217824 */ /* 0x004fe200078e02ff */
[-C--:B------:R-:W-:Y:S01]  /*f090*/  LEA.HI.X.SX32 R23, R11, R73.reuse, 0x1, P4 ;  /* 0x000000490b177211 */ /* 0x080fe200020f0eff */
[----:B------:R2:W-:Y:S01]  /*f0a0*/  STG.E.U16 desc[UR14][R18.64], R34 ;  /* 0x0000002212007986 */ /* 0x0005e2000c10150e */
[-C--:B------:R-:W-:Y:S01]  /*f0b0*/  LEA.HI.X.SX32 R29, R29, R73.reuse, 0x1, P5 ;  /* 0x000000491d1d7211 */ /* 0x080fe200028f0eff */
[----:B------:R-:W-:Y:S01]  /*f0c0*/  IMAD R11, R75, 0x77, RZ ;  /* 0x000000774b0b7824 */ /* 0x000fe200078e02ff */
[-C--:B----4-:R-:W-:Y:S01]  /*f0d0*/  IADD3 R20, P6, R33, R72.reuse, RZ ;  /* 0x0000004821147210 */ /* 0x090fe20007fde0ff */
[----:B------:R-:W-:Y:S01]  /*f0e0*/  STG.E.U16 desc[UR14][R22.64], R70 ;  /* 0x0000004616007986 */ /* 0x000fe2000c10150e */
[----:B------:R-:W4:Y:S01]  /*f0f0*/  LDC R4, c[0x0][0x278] ;  /* 0x00009e00ff047b82 */ /* 0x000f220000000800 */
[----:B0-----:R-:W-:Y:S01]  /*f100*/  IMAD R31, R0, 0xee, RZ ;  /* 0x000000ee001f7824 */ /* 0x001fe200078e02ff */
[----:B------:R-:W-:Y:S01]  /*f110*/  LEA.HI.X.SX32 R21, R21, R73, 0x1, P6 ;  /* 0x0000004915157211 */ /* 0x000fe200030f0eff */
[----:B------:R0:W-:Y:S03]  /*f120*/  STG.E.U16 desc[UR14][R28.64], R14 ;  /* 0x0000000e1c007986 */ /* 0x0001e6000c10150e */
[----:B--2---:R-:W-:-:S02]  /*f130*/  IADD3 R18, P4, R31, R72, RZ ;  /* 0x000000481f127210 */ /* 0x004fc40007f9e0ff */
[----:B------:R-:W2:Y:S01]  /*f140*/  LDC R6, c[0x0][0x278] ;  /* 0x00009e00ff067b82 */ /* 0x000ea20000000800 */
[----:B-1----:R-:W-:Y:S01]  /*f150*/  IMAD R19, R12, 0xf0, RZ ;  /* 0x000000f00c137824 */ /* 0x002fe200078e02ff */
[----:B------:R1:W-:Y:S04]  /*f160*/  STG.E.U16 desc[UR14][R20.64], R71 ;  /* 0x0000004714007986 */ /* 0x0003e8000c10150e */
[----:B0-----:R-:W-:Y:S02]  /*f170*/  IADD3 R14, P5, R19, R72, RZ ;  /* 0x00000048130e7210 */ /* 0x001fe40007fbe0ff */
[----:B------:R-:W0:Y:S01]  /*f180*/  LDC R0, c[0x0][0x278] ;  /* 0x00009e00ff007b82 */ /* 0x000e220000000800 */
[----:B---3--:R-:W-:Y:S01]  /*f190*/  IMAD R23, R30, 0xf2, RZ ;  /* 0x000000f21e177824 */ /* 0x008fe200078e02ff */
[-C--:B------:R-:W-:Y:S01]  /*f1a0*/  LEA.HI.X.SX32 R19, R11, R73.reuse, 0x1, P4 ;  /* 0x000000490b137211 */ /* 0x080fe200020f0eff */
[----:B------:R-:W-:Y:S01]  /*f1b0*/  IMAD R11, R75, 0x79, RZ ;  /* 0x000000794b0b7824 */ /* 0x000fe200078e02ff */
[----:B------:R-:W-:-:S02]  /*f1c0*/  LEA.HI.X.SX32 R15, R15, R73, 0x1, P5 ;  /* 0x000000490f0f7211 */ /* 0x000fc400028f0eff */
[-C--:B-1----:R-:W-:Y:S01]  /*f1d0*/  IADD3 R20, P4, R23, R72.reuse, RZ ;  /* 0x0000004817147210 */ /* 0x082fe20007f9e0ff */
[----:B------:R1:W-:Y:S01]  /*f1e0*/  STG.E.U16 desc[UR14][R18.64], R32 ;  /* 0x0000002012007986 */ /* 0x0003e2000c10150e */
[----:B------:R-:W3:Y:S01]  /*f1f0*/  LDC R16, c[0x0][0x278] ;  /* 0x00009e00ff107b82 */ /* 0x000ee20000000800 */
[----:B----4-:R-:W-:Y:S02]  /*f200*/  IMAD R21, R4, 0xf4, RZ ;  /* 0x000000f404157824 */ /* 0x010fe400078e02ff */
[----:B-----5:R-:W-:Y:S03]  /*f210*/  STG.E.U16 desc[UR14][R14.64], R24 ;  /* 0x000000180e007986 */ /* 0x020fe6000c10150e */
[-C--:B------:R-:W-:Y:S02]  /*f220*/  IADD3 R12, P5, R21, R72.reuse, RZ ;  /* 0x00000048150c7210 */ /* 0x080fe40007fbe0ff */
[----:B------:R-:W4:Y:S01]  /*f230*/  LDC R22, c[0x0][0x278] ;  /* 0x00009e00ff167b82 */ /* 0x000f220000000800 */
[----:B--2---:R-:W-:Y:S01]  /*f240*/  IMAD R29, R6, 0xf6, RZ ;  /* 0x000000f6061d7824 */ /* 0x004fe200078e02ff */
[----:B------:R-:W-:Y:S01]  /*f250*/  LEA.HI.X.SX32 R21, R11, R73, 0x1, P4 ;  /* 0x000000490b157211 */ /* 0x000fe200020f0eff */
[----:B------:R-:W-:Y:S01]  /*f260*/  IMAD R11, R75, 0x7b, RZ ;  /* 0x0000007b4b0b7824 */ /* 0x000fe200078e02ff */
[----:B-1----:R-:W-:Y:S01]  /*f270*/  PRMT R19, R24, 0x7632, R19 ;  /* 0x0000763218137816 */ /* 0x002fe20000000013 */
[----:B------:R-:W-:Y:S01]  /*f280*/  IMAD.SHL.U32 R6, R218, 0x2, RZ ;  /* 0x00000002da067824 */ /* 0x000fe200078e00ff */
[----:B------:R-:W-:-:S02]  /*f290*/  IADD3 R18, P4, R29, R72, RZ ;  /* 0x000000481d127210 */ /* 0x000fc40007f9e0ff */
[----:B------:R-:W1:Y:S01]  /*f2a0*/  LDC R23, c[0x0][0x278] ;  /* 0x00009e00ff177b82 */ /* 0x000e620000000800 */
[----:B0-----:R-:W-:Y:S01]  /*f2b0*/  IMAD R31, R0, 0xf8, RZ ;  /* 0x000000f8001f7824 */ /* 0x001fe200078e02ff */
[-C--:B------:R-:W-:Y:S01]  /*f2c0*/  LEA.HI.X.SX32 R13, R13, R73.reuse, 0x1, P5 ;  /* 0x000000490d0d7211 */ /* 0x080fe200028f0eff */
[----:B------:R0:W-:Y:S01]  /*f2d0*/  STG.E.U16 desc[UR14][R20.64], R19 ;  /* 0x0000001314007986 */ /* 0x0001e2000c10150e */
[----:B------:R-:W-:Y:S02]  /*f2e0*/  PRMT R0, R25, 0x7632, R0 ;  /* 0x0000763219007816 */ /* 0x000fe40000000000 */
[----:B------:R-:W-:Y:S01]  /*f2f0*/  IADD3 R4, P5, R31, R72, RZ ;  /* 0x000000481f047210 */ /* 0x000fe20007fbe0ff */
[----:B------:R2:W-:Y:S01]  /*f300*/  STG.E.U16 desc[UR14][R12.64], R25 ;  /* 0x000000190c007986 */ /* 0x0005e2000c10150e */
[----:B---3--:R-:W-:Y:S01]  /*f310*/  IMAD R29, R16, 0xfa, RZ ;  /* 0x000000fa101d7824 */ /* 0x008fe200078e02ff */
[----:B------:R-:W-:Y:S02]  /*f320*/  LOP3.LUT R6, R6, 0x1f8, RZ, 0xc0, !PT ;  /* 0x000001f806067812 */ /* 0x000fe400078ec0ff */
[----:B------:R-:W-:-:S02]  /*f330*/  LEA.HI.X.SX32 R5, R5, R73, 0x1, P5 ;  /* 0x0000004905057211 */ /* 0x000fc400028f0eff */
[-C--:B0-----:R-:W-:Y:S01]  /*f340*/  LEA.HI.X.SX32 R19, R11, R73.reuse, 0x1, P4 ;  /* 0x000000490b137211 */ /* 0x081fe200020f0eff */
[----:B----4-:R-:W-:Y:S01]  /*f350*/  IMAD R15, R22, 0xfc, RZ ;  /* 0x000000fc160f7824 */ /* 0x010fe200078e02ff */
[-C--:B------:R-:W-:Y:S01]  /*f360*/  IADD3 R14, P4, R29, R72.reuse, RZ ;  /* 0x000000481d0e7210 */ /* 0x080fe20007f9e0ff */
[----:B------:R-:W-:Y:S02]  /*f370*/  IMAD R11, R75, 0x7d, RZ ;  /* 0x0000007d4b0b7824 */ /* 0x000fe400078e02ff */
[----:B------:R0:W-:Y:S01]  /*f380*/  STG.E.U16 desc[UR14][R18.64], R0 ;  /* 0x0000000012007986 */ /* 0x0001e2000c10150e */
[----:B--2---:R-:W-:Y:S01]  /*f390*/  IADD3 R12, P5, R15, R72, RZ ;  /* 0x000000480f0c7210 */ /* 0x004fe20007fbe0ff */
[----:B------:R-:W-:Y:S01]  /*f3a0*/  IMAD R75, R75, 0x7f, RZ ;  /* 0x0000007f4b4b7824 */ /* 0x000fe200078e02ff */
[-C--:B------:R-:W-:Y:S01]  /*f3b0*/  LEA.HI.X.SX32 R15, R11, R73.reuse, 0x1, P4 ;  /* 0x000000490b0f7211 */ /* 0x080fe200020f0eff */
[----:B-1----:R-:W-:Y:S01]  /*f3c0*/  IMAD R23, R23, 0xfe, RZ ;  /* 0x000000fe17177824 */ /* 0x002fe200078e02ff */
[----:B------:R1:W-:Y:S01]  /*f3d0*/  STG.E.U16 desc[UR14][R4.64], R26 ;  /* 0x0000001a04007986 */ /* 0x0003e2000c10150e */
[----:B------:R-:W-:-:S02]  /*f3e0*/  LEA.HI.X.SX32 R13, R17, R73, 0x1, P5 ;  /* 0x00000049110d7211 */ /* 0x000fc400028f0eff */
[----:B------:R-:W-:Y:S01]  /*f3f0*/  FSEL R11, R10, -INF , P2 ;  /* 0xff8000000a0b7808 */ /* 0x000fe20001000000 */
[----:B------:R-:W-:Y:S01]  /*f400*/  FFMA R10, R86, 0.69314718246459960938, R9 ;  /* 0x3f317218560a7823 */ /* 0x000fe20000000009 */
[----:B------:R-:W-:Y:S02]  /*f410*/  IADD3 R16, P4, R23, R72, RZ ;  /* 0x0000004817107210 */ /* 0x000fe40007f9e0ff */
[----:B0-----:R-:W-:Y:S01]  /*f420*/  PRMT R19, R26, 0x7632, R19 ;  /* 0x000076321a137816 */ /* 0x001fe20000000013 */
[----:B------:R-:W-:Y:S01]  /*f430*/  FFMA R11, R11, 0.69314718246459960938, R8 ;  /* 0x3f3172180b0b7823 */ /* 0x000fe20000000008 */
[----:B------:R-:W-:Y:S01]  /*f440*/  LEA.HI.X.SX32 R17, R75, R73, 0x1, P4 ;  /* 0x000000494b117211 */ /* 0x000fe200020f0eff */
[----:B------:R-:W0:Y:S01]  /*f450*/  LDC.64 R8, c[0x0][0x230] ;  /* 0x00008c00ff087b82 */ /* 0x000e220000000a00 */
[C---:B------:R-:W-:Y:S01]  /*f460*/  IMAD.HI R0, R216.reuse, 0x4, RZ ;  /* 0x00000004d8007827 */ /* 0x040fe200078e02ff */
[----:B------:R2:W-:Y:S03]  /*f470*/  STG.E.U16 desc[UR14][R14.64], R19 ;  /* 0x000000130e007986 */ /* 0x0005e6000c10150e */
[----:B-1----:R-:W-:Y:S01]  /*f480*/  IMAD.SHL.U32 R5, R216, 0x4, RZ ;  /* 0x00000004d8057824 */ /* 0x002fe200078e00ff */
[----:B------:R-:W-:Y:S01]  /*f490*/  STG.E.U16 desc[UR14][R12.64], R27 ;  /* 0x0000001b0c007986 */ /* 0x000fe2000c10150e */
[----:B--2---:R-:W-:-:S05]  /*f4a0*/  PRMT R15, R27, 0x7632, R15 ;  /* 0x000076321b0f7816 */ /* 0x004fca000000000f */
[----:B------:R-:W-:Y:S01]  /*f4b0*/  STG.E.U16 desc[UR14][R16.64], R15 ;  /* 0x0000000f10007986 */ /* 0x000fe2000c10150e */
[----:B------:R-:W-:Y:S01]  /*f4c0*/  BAR.SYNC.DEFER_BLOCKING 0x0 ;  /* 0x0000000000007b1d */ /* 0x000fe20000010000 */
[----:B0-----:R-:W-:-:S04]  /*f4d0*/  IADD3 R4, P0, P1, R5, UR6, R8 ;  /* 0x0000000605047c10 */ /* 0x001fc8000f91e008 */
[----:B------:R-:W-:Y:S01]  /*f4e0*/  IADD3.X R5, R0, UR5, R9, P0, P1 ;  /* 0x0000000500057c10 */ /* 0x000fe200087e2409 */
[----:B------:R-:W-:Y:S04]  /*f4f0*/  STS.64 [R6+UR7], R10 ;  /* 0x0000000a06007988 */ /* 0x000fe80008000a07 */
[----:B------:R-:W-:Y:S01]  /*f500*/  STS.64 [R6+UR7+0x200], R82 ;  /* 0x0002005206007988 */ /* 0x000fe20008000a07 */
[----:B------:R-:W-:Y:S06]  /*f510*/  BAR.SYNC.DEFER_BLOCKING 0x0 ;  /* 0x0000000000007b1d */ /* 0x000fec0000010000 */
[----:B------:R-:W0:Y:S04]  /*f520*/  LDS R3, [R3] ;  /* 0x0000000003037984 */ /* 0x000e280000000800 */
[----:B0-----:R-:W-:Y:S01]  /*f530*/  STG.E desc[UR14][R4.64], R3 ;  /* 0x0000000304007986 */ /* 0x001fe2000c10190e */
[----:B------:R-:W-:Y:S05]  /*f540*/  EXIT ;  /* 0x000000000000794d */ /* 0x000fea0003800000 */
.L_x_2:
[----:B------:R-:W-:-:S00]  /*f550*/  BRA `(.L_x_2) ;  /* 0xfffffffc00fc7947 */ /* 0x000fc0000383ffff */
[----:B------:R-:W-:-:S00]  /*f560*/  NOP ;  /* 0x0000000000007918 */ /* 0x000fc00000000000 */
        /* <DEDUP_REMOVED lines=9> */
.L_x_3:


//--------------------- .nv.global.init           --------------------------
	.section	.nv.global.init,"aw",@progbits
.nv.global.init:
	.type		_$_str,@object
	.size		_$_str,(.L_0 - _$_str)
_$_str:
        /*0000*/ 	.byte	0x5f, 0x5f, 0x43, 0x55, 0x44, 0x41, 0x5f, 0x46, 0x54, 0x5a, 0x00
.L_0:


//--------------------- .nv.shared.attn_fwd       --------------------------
	.section	.nv.shared.attn_fwd,"aw",@nobits
	.sectionflags	@""
	.align	16
	.zero		1024


//--------------------- .nv.shared.reserved.0     --------------------------
	.section	.nv.shared.reserved.0,"aw",@nobits
	.weak		__nv_reservedSMEM_offset_0_alias
	.size		__nv_reservedSMEM_offset_0_alias, 0, 0
	.other		__nv_reservedSMEM_offset_0_alias,@"STO_CUDA_RESERVED_SHARED STV_DEFAULT"
__nv_reservedSMEM_offset_0_alias:
	.zero		0


//--------------------- .nv.constant0.attn_fwd    --------------------------
	.section	.nv.constant0.attn_fwd,"a",@progbits
	.sectionflags	@""
	.align	4
.nv.constant0.attn_fwd:
	.zero		664


//--------------------- SYMBOLS --------------------------

	.type		.nv.reservedSmem.offset0,@object
	.size		.nv.reservedSmem.offset0,0x4
